	.headerflags	@"EF_CUDA_TEXMODE_UNIFIED EF_CUDA_64BIT_ADDRESS EF_CUDA_ACCELERATORS EF_CUDA_SM90 EF_CUDA_VIRTUAL_SM(EF_CUDA_SM90)"
	.elftype	@"ET_EXEC"


//--------------------- .nv.info                  --------------------------
	.section	.nv.info,"",@"SHT_CUDA_INFO"
	.align	4


	//----- nvinfo : EIATTR_REGCOUNT
	.align		4
        /*0000*/ 	.byte	0x04, 0x2f
        /*0002*/ 	.short	(.L_3 - .L_2)
	.align		4
.L_2:
        /*0004*/ 	.word	index@(triton_poi_fused__native_batch_norm_legit_no_training_relu_3)
        /*0008*/ 	.word	0x00000028


	//----- nvinfo : EIATTR_MIN_STACK_SIZE
	.align		4
.L_3:
        /*000c*/ 	.byte	0x04, 0x12
        /*000e*/ 	.short	(.L_5 - .L_4)
	.align		4
.L_4:
        /*0010*/ 	.word	index@(triton_poi_fused__native_batch_norm_legit_no_training_relu_3)
        /*0014*/ 	.word	0x00000000


	//----- nvinfo : EIATTR_FRAME_SIZE
	.align		4
.L_5:
        /*0018*/ 	.byte	0x04, 0x11
        /*001a*/ 	.short	(.L_7 - .L_6)
	.align		4
.L_6:
        /*001c*/ 	.word	index@(triton_poi_fused__native_batch_norm_legit_no_training_relu_3)
        /*0020*/ 	.word	0x00000000


	//----- nvinfo : EIATTR_MIN_STACK_SIZE
	.align		4
.L_7:
        /*0024*/ 	.byte	0x04, 0x12
        /*0026*/ 	.short	(.L_9 - .L_8)
	.align		4
.L_8:
        /*0028*/ 	.word	index@(triton_poi_fused__native_batch_norm_legit_no_training_relu_3)
        /*002c*/ 	.word	0x00000000
.L_9:


//--------------------- .nv.info.triton_poi_fused__native_batch_norm_legit_no_training_relu_3 --------------------------
	.section	.nv.info.triton_poi_fused__native_batch_norm_legit_no_training_relu_3,"",@"SHT_CUDA_INFO"
	.sectionflags	@""
	.align	4


	//----- nvinfo : EIATTR_CUDA_API_VERSION
	.align		4
        /*0000*/ 	.byte	0x04, 0x37
        /*0002*/ 	.short	(.L_11 - .L_10)
.L_10:
        /*0004*/ 	.word	0x0000007c


	//----- nvinfo : EIATTR_KPARAM_INFO
	.align		4
.L_11:
        /*0008*/ 	.byte	0x04, 0x17
        /*000a*/ 	.short	(.L_13 - .L_12)
.L_12:
        /*000c*/ 	.word	0x00000000
        /*0010*/ 	.short	0x0007
        /*0012*/ 	.short	0x0034
        /*0014*/ 	.byte	0x00, 0xf0, 0x11, 0x00


	//----- nvinfo : EIATTR_KPARAM_INFO
	.align		4
.L_13:
        /*0018*/ 	.byte	0x04, 0x17
        /*001a*/ 	.short	(.L_15 - .L_14)
.L_14:
        /*001c*/ 	.word	0x00000000
        /*0020*/ 	.short	0x0006
        /*0022*/ 	.short	0x0030
        /*0024*/ 	.byte	0x00, 0xf0, 0x11, 0x00


	//----- nvinfo : EIATTR_KPARAM_INFO
	.align		4
.L_15:
        /*0028*/ 	.byte	0x04, 0x17
        /*002a*/ 	.short	(.L_17 - .L_16)
.L_16:
        /*002c*/ 	.word	0x00000000
        /*0030*/ 	.short	0x0005
        /*0032*/ 	.short	0x0028
        /*0034*/ 	.byte	0x00, 0xf4, 0x21, 0x00


	//----- nvinfo : EIATTR_KPARAM_INFO
	.align		4
.L_17:
        /*0038*/ 	.byte	0x04, 0x17
        /*003a*/ 	.short	(.L_19 - .L_18)
.L_18:
        /*003c*/ 	.word	0x00000000
        /*0040*/ 	.short	0x0004
        /*0042*/ 	.short	0x0020
        /*0044*/ 	.byte	0x00, 0xf4, 0x21, 0x00


	//----- nvinfo : EIATTR_KPARAM_INFO
	.align		4
.L_19:
        /*0048*/ 	.byte	0x04, 0x17
        /*004a*/ 	.short	(.L_21 - .L_20)
.L_20:
        /*004c*/ 	.word	0x00000000
        /*0050*/ 	.short	0x0003
        /*0052*/ 	.short	0x0018
        /*0054*/ 	.byte	0x00, 0xf4, 0x21, 0x00


	//----- nvinfo : EIATTR_KPARAM_INFO
	.align		4
.L_21:
        /*0058*/ 	.byte	0x04, 0x17
        /*005a*/ 	.short	(.L_23 - .L_22)
.L_22:
        /*005c*/ 	.word	0x00000000
        /*0060*/ 	.short	0x0002
        /*0062*/ 	.short	0x0010
        /*0064*/ 	.byte	0x00, 0xf4, 0x21, 0x00


	//----- nvinfo : EIATTR_KPARAM_INFO
	.align		4
.L_23:
        /*0068*/ 	.byte	0x04, 0x17
        /*006a*/ 	.short	(.L_25 - .L_24)
.L_24:
        /*006c*/ 	.word	0x00000000
        /*0070*/ 	.short	0x0001
        /*0072*/ 	.short	0x0008
        /*0074*/ 	.byte	0x00, 0xf4, 0x21, 0x00


	//----- nvinfo : EIATTR_KPARAM_INFO
	.align		4
.L_25:
        /*0078*/ 	.byte	0x04, 0x17
        /*007a*/ 	.short	(.L_27 - .L_26)
.L_26:
        /*007c*/ 	.word	0x00000000
        /*0080*/ 	.short	0x0000
        /*0082*/ 	.short	0x0000
        /*0084*/ 	.byte	0x00, 0xf4, 0x21, 0x00


	//----- nvinfo : EIATTR_SPARSE_MMA_MASK
	.align		4
.L_27:
        /*0088*/ 	.byte	0x03, 0x50
        /*008a*/ 	.short	0x0000


	//----- nvinfo : EIATTR_MAXREG_COUNT
	.align		4
        /*008c*/ 	.byte	0x03, 0x1b
        /*008e*/ 	.short	0x00ff


	//----- nvinfo : EIATTR_EXIT_INSTR_OFFSETS
	.align		4
        /*0090*/ 	.byte	0x04, 0x1c
        /*0092*/ 	.short	(.L_29 - .L_28)


	//   ....[0]....
.L_28:
        /*0094*/ 	.word	0x00001c30


	//   ....[1]....
        /*0098*/ 	.word	0x00001c70


	//----- nvinfo : EIATTR_REQNTID
	.align		4
.L_29:
        /*009c*/ 	.byte	0x04, 0x10
        /*009e*/ 	.short	(.L_31 - .L_30)
.L_30:
        /*00a0*/ 	.word	0x00000100
        /*00a4*/ 	.word	0x00000001
        /*00a8*/ 	.word	0x00000001


	//----- nvinfo : EIATTR_CBANK_PARAM_SIZE
	.align		4
.L_31:
        /*00ac*/ 	.byte	0x03, 0x19
        /*00ae*/ 	.short	0x0038


	//----- nvinfo : EIATTR_PARAM_CBANK
	.align		4
        /*00b0*/ 	.byte	0x04, 0x0a
        /*00b2*/ 	.short	(.L_33 - .L_32)
	.align		4
.L_32:
        /*00b4*/ 	.word	index@(.nv.constant0.triton_poi_fused__native_batch_norm_legit_no_training_relu_3)
        /*00b8*/ 	.short	0x0210
        /*00ba*/ 	.short	0x0038


	//----- nvinfo : EIATTR_SW_WAR
	.align		4
.L_33:
        /*00bc*/ 	.byte	0x04, 0x36
        /*00be*/ 	.short	(.L_35 - .L_34)
.L_34:
        /*00c0*/ 	.word	0x00000008
.L_35:


//--------------------- .nv.callgraph             --------------------------
	.section	.nv.callgraph,"",@"SHT_CUDA_CALLGRAPH"
	.align	4
	.sectionentsize	8
	.align		4
        /*0000*/ 	.word	0x00000000
	.align		4
        /*0004*/ 	.word	0xffffffff
	.align		4
        /*0008*/ 	.word	0x00000000
	.align		4
        /*000c*/ 	.word	0xfffffffe
	.align		4
        /*0010*/ 	.word	0x00000000
	.align		4
        /*0014*/ 	.word	0xfffffffd
	.align		4
        /*0018*/ 	.word	0x00000000
	.align		4
        /*001c*/ 	.word	0xfffffffc


//--------------------- .nv.constant4             --------------------------
	.section	.nv.constant4,"a",@progbits
	.align	8
	.align		8
.nv.constant4:
        /*0000*/ 	.dword	_$_str
	.align		8
        /*0008*/ 	.dword	_$_str_$_2


//--------------------- .text.triton_poi_fused__native_batch_norm_legit_no_training_relu_3 --------------------------
	.section	.text.triton_poi_fused__native_batch_norm_legit_no_training_relu_3,"ax",@progbits
	.sectionflags	@"SHF_BARRIERS=1"
	.align	128
        .global         triton_poi_fused__native_batch_norm_legit_no_training_relu_3
        .type           triton_poi_fused__native_batch_norm_legit_no_training_relu_3,@function
        .size           triton_poi_fused__native_batch_norm_legit_no_training_relu_3,(.L_x_1 - triton_poi_fused__native_batch_norm_legit_no_training_relu_3)
        .other          triton_poi_fused__native_batch_norm_legit_no_training_relu_3,@"STO_CUDA_ENTRY STV_DEFAULT"
triton_poi_fused__native_batch_norm_legit_no_training_relu_3:
.text.triton_poi_fused__native_batch_norm_legit_no_training_relu_3:
[----:B------:R-:W0:Y:S01]  /*0000*/  LDC R1, c[0x0][0x28] ;  /* 0x00000a00ff017b82 */ /* 0x000e220000000800 */
[----:B------:R-:W1:Y:S07]  /*0010*/  S2R R35, SR_TID.X ;  /* 0x0000000000237919 */ /* 0x000e6e0000002100 */
[----:B------:R-:W2:Y:S01]  /*0020*/  S2UR UR4, SR_CTAID.Y ;  /* 0x00000000000479c3 */ /* 0x000ea20000002600 */
[----:B------:R-:W-:Y:S01]  /*0030*/  ULDC.64 UR22, c[0x0][0x208] ;  /* 0x0000820000167ab9 */ /* 0x000fe20000000a00 */
[----:B------:R-:W3:Y:S06]  /*0040*/  S2R R0, SR_CTAID.X ;  /* 0x0000000000007919 */ /* 0x000eec0000002500 */
[----:B------:R-:W4:Y:S08]  /*0050*/  LDC.64 R36, c[0x0][0x210] ;  /* 0x00008400ff247b82 */ /* 0x000f300000000a00 */
[----:B------:R-:W5:Y:S01]  /*0060*/  LDC.64 R22, c[0x0][0x218] ;  /* 0x00008600ff167b82 */ /* 0x000f620000000a00 */
[----:B--2---:R-:W-:-:S06]  /*0070*/  USHF.L.U32 UR4, UR4, 0x4, URZ ;  /* 0x0000000404047899 */ /* 0x004fcc000800063f */
[----:B------:R-:W-:Y:S02]  /*0080*/  MOV R3, UR4 ;  /* 0x0000000400037c02 */ /* 0x000fe40008000f00 */
[----:B-1----:R-:W-:-:S04]  /*0090*/  SHF.L.U32 R2, R35, 0x2, RZ ;  /* 0x0000000223027819 */ /* 0x002fc800000006ff */
[----:B------:R-:W-:Y:S02]  /*00a0*/  LOP3.LUT R2, R3, 0xc, R2, 0xf8, !PT ;  /* 0x0000000c03027812 */ /* 0x000fe400078ef802 */
[----:B------:R-:W-:Y:S02]  /*00b0*/  SHF.R.U32.HI R3, RZ, 0x2, R35 ;  /* 0x00000002ff037819 */ /* 0x000fe40000011623 */
[C---:B------:R-:W-:Y:S01]  /*00c0*/  ISETP.GE.AND P4, PT, R2.reuse, 0x180, PT ;  /* 0x000001800200780c */ /* 0x040fe20003f86270 */
[----:B------:R-:W-:Y:S01]  /*00d0*/  IMAD.HI R4, R2, 0x2aaaaaab, RZ ;  /* 0x2aaaaaab02047827 */ /* 0x000fe200078e02ff */
[----:B------:R-:W-:-:S04]  /*00e0*/  SGXT.U32 R3, R3, 0x6 ;  /* 0x000000060303781a */ /* 0x000fc80000000000 */
[----:B------:R-:W-:Y:S02]  /*00f0*/  SHF.R.U32.HI R5, RZ, 0x1f, R4 ;  /* 0x0000001fff057819 */ /* 0x000fe40000011604 */
[----:B---3--:R-:W-:Y:S02]  /*0100*/  PRMT R3, R3, 0x6540, R0 ;  /* 0x0000654003037816 */ /* 0x008fe40000000000 */
[----:B------:R-:W-:Y:S02]  /*0110*/  LEA.HI.SX32 R5, R4, R5, 0x1c ;  /* 0x0000000504057211 */ /* 0x000fe400078fe2ff */
[C---:B------:R-:W-:Y:S02]  /*0120*/  LOP3.LUT R4, R3.reuse, 0x40, RZ, 0xfc, !PT ;  /* 0x0000004003047812 */ /* 0x040fe400078efcff */
[----:B------:R-:W-:Y:S01]  /*0130*/  LOP3.LUT R6, R3, 0x80, RZ, 0xfc, !PT ;  /* 0x0000008003067812 */ /* 0x000fe200078efcff */
[----:B------:R-:W-:Y:S01]  /*0140*/  IMAD R33, R5, -0x60, R2 ;  /* 0xffffffa005217824 */ /* 0x000fe200078e0202 */
[----:B------:R-:W-:-:S02]  /*0150*/  LOP3.LUT R7, R3, 0xc0, RZ, 0xfc, !PT ;  /* 0x000000c003077812 */ /* 0x000fc400078efcff */
[----:B------:R-:W-:Y:S01]  /*0160*/  ISETP.LT.AND P0, PT, R3, 0x3c1, !P4 ;  /* 0x000003c10300780c */ /* 0x000fe20006701270 */
[----:B------:R-:W-:Y:S01]  /*0170*/  IMAD R2, R5, 0x16860, R33 ;  /* 0x0001686005027824 */ /* 0x000fe200078e0221 */
[----:B------:R-:W-:Y:S02]  /*0180*/  ISETP.LT.AND P3, PT, R7, 0x3c1, !P4 ;  /* 0x000003c10700780c */ /* 0x000fe40006761270 */
[----:B------:R-:W-:Y:S02]  /*0190*/  CS2R R20, SRZ ;  /* 0x0000000000147805 */ /* 0x000fe4000001ff00 */
[----:B------:R-:W-:Y:S01]  /*01a0*/  ISETP.LT.AND P1, PT, R4, 0x3c1, !P4 ;  /* 0x000003c10400780c */ /* 0x000fe20006721270 */
[----:B------:R-:W-:Y:S01]  /*01b0*/  IMAD R3, R3, 0x60, R2 ;  /* 0x0000006003037824 */ /* 0x000fe200078e0202 */
[----:B------:R-:W-:Y:S01]  /*01c0*/  ISETP.LT.AND P2, PT, R6, 0x3c1, !P4 ;  /* 0x000003c10600780c */ /* 0x000fe20006741270 */
[----:B-----5:R-:W-:Y:S01]  /*01d0*/  IMAD.WIDE R24, R33, 0x4, R22 ;  /* 0x0000000421187825 */ /* 0x020fe200078e0216 */
[----:B------:R-:W-:-:S02]  /*01e0*/  CS2R R4, SRZ ;  /* 0x0000000000047805 */ /* 0x000fc4000001ff00 */
[----:B------:R-:W-:Y:S01]  /*01f0*/  IADD3 R27, R3, 0x3000, RZ ;  /* 0x00003000031b7810 */ /* 0x000fe20007ffe0ff */
[C---:B------:R-:W-:Y:S01]  /*0200*/  VIADD R9, R3.reuse, 0x1800 ;  /* 0x0000180003097836 */ /* 0x040fe20000000000 */
[----:B------:R-:W-:Y:S01]  /*0210*/  IADD3 R13, R3, 0x4800, RZ ;  /* 0x00004800030d7810 */ /* 0x000fe20007ffe0ff */
[--C-:B----4-:R-:W-:Y:S01]  /*0220*/  IMAD.WIDE R10, R3, 0x4, R36.reuse ;  /* 0x00000004030a7825 */ /* 0x110fe200078e0224 */
[----:B------:R-:W-:Y:S02]  /*0230*/  CS2R R22, SRZ ;  /* 0x0000000000167805 */ /* 0x000fe4000001ff00 */
[----:B------:R-:W-:Y:S01]  /*0240*/  CS2R R6, SRZ ;  /* 0x0000000000067805 */ /* 0x000fe2000001ff00 */
[----:B------:R-:W-:-:S04]  /*0250*/  IMAD.WIDE R2, R9, 0x4, R36 ;  /* 0x0000000409027825 */ /* 0x000fc800078e0224 */
[--C-:B------:R-:W-:Y:S01]  /*0260*/  IMAD.WIDE R26, R27, 0x4, R36.reuse ;  /* 0x000000041b1a7825 */ /* 0x100fe200078e0224 */
[----:B------:R-:W2:Y:S03]  /*0270*/  @P0 LDG.E.EL.128 R4, desc[UR22][R10.64] ;  /* 0x000000160a040981 */ /* 0x000ea6000c2e1d00 */
[----:B------:R-:W-:-:S05]  /*0280*/  IMAD.WIDE R36, R13, 0x4, R36 ;  /* 0x000000040d247825 */ /* 0x000fca00078e0224 */
[----:B------:R1:W3:Y:S02]  /*0290*/  @P3 LDG.E.EL.128 R20, desc[UR22][R36.64] ;  /* 0x0000001624143981 */ /* 0x0002e4000c2e1d00 */
[----:B-1----:R-:W1:Y:S01]  /*02a0*/  LDC.64 R36, c[0x0][0x220] ;  /* 0x00008800ff247b82 */ /* 0x002e620000000a00 */
[----:B------:R-:W-:Y:S02]  /*02b0*/  CS2R R12, SRZ ;  /* 0x00000000000c7805 */ /* 0x000fe4000001ff00 */
[----:B------:R-:W-:Y:S02]  /*02c0*/  CS2R R14, SRZ ;  /* 0x00000000000e7805 */ /* 0x000fe4000001ff00 */
[----:B------:R-:W-:Y:S02]  /*02d0*/  CS2R R16, SRZ ;  /* 0x0000000000107805 */ /* 0x000fe4000001ff00 */
[----:B------:R-:W-:Y:S02]  /*02e0*/  CS2R R18, SRZ ;  /* 0x0000000000127805 */ /* 0x000fe4000001ff00 */
[----:B------:R-:W-:-:S02]  /*02f0*/  CS2R R8, SRZ ;  /* 0x0000000000087805 */ /* 0x000fc4000001ff00 */
[----:B------:R-:W-:Y:S02]  /*0300*/  CS2R R10, SRZ ;  /* 0x00000000000a7805 */ /* 0x000fe4000001ff00 */
[----:B------:R-:W-:Y:S02]  /*0310*/  CS2R R28, SRZ ;  /* 0x00000000001c7805 */ /* 0x000fe4000001ff00 */
[----:B------:R-:W-:Y:S01]  /*0320*/  CS2R R30, SRZ ;  /* 0x00000000001e7805 */ /* 0x000fe2000001ff00 */
[----:B------:R4:W5:Y:S04]  /*0330*/  @P1 LDG.E.EL.128 R12, desc[UR22][R2.64] ;  /* 0x00000016020c1981 */ /* 0x000968000c2e1d00 */
[----:B------:R-:W2:Y:S04]  /*0340*/  @!P4 LDG.E.EL.128 R8, desc[UR22][R24.64] ;  /* 0x000000161808c981 */ /* 0x000ea8000c2e1d00 */
[----:B------:R-:W3:Y:S01]  /*0350*/  @P2 LDG.E.EL.128 R16, desc[UR22][R26.64] ;  /* 0x000000161a102981 */ /* 0x000ee2000c2e1d00 */
[----:B----4-:R-:W4:Y:S01]  /*0360*/  LDC.64 R2, c[0x0][0x228] ;  /* 0x00008a00ff027b82 */ /* 0x010f220000000a00 */
[----:B-1----:R-:W-:-:S05]  /*0370*/  IMAD.WIDE R36, R33, 0x4, R36 ;  /* 0x0000000421247825 */ /* 0x002fca00078e0224 */
[----:B------:R4:W3:Y:S02]  /*0380*/  @!P4 LDG.E.EL.128 R28, desc[UR22][R36.64] ;  /* 0x00000016241cc981 */ /* 0x0008e4000c2e1d00 */
[----:B----4-:R-:W-:Y:S02]  /*0390*/  IMAD.WIDE R36, R33, 0x4, R2 ;  /* 0x0000000421247825 */ /* 0x010fe400078e0202 */
[----:B------:R-:W1:Y:S01]  /*03a0*/  LDC.64 R2, c[0x0][0x230] ;  /* 0x00008c00ff027b82 */ /* 0x000e620000000a00 */
[----:B------:R-:W-:Y:S02]  /*03b0*/  PRMT R0, R35, 0x6540, R0 ;  /* 0x0000654023007816 */ /* 0x000fe40000000000 */
[----:B0-----:R-:W-:Y:S02]  /*03c0*/  CS2R R24, SRZ ;  /* 0x0000000000187805 */ /* 0x001fe4000001ff00 */
[----:B------:R-:W-:Y:S02]  /*03d0*/  CS2R R26, SRZ ;  /* 0x00000000001a7805 */ /* 0x000fe4000001ff00 */
[----:B------:R-:W-:-:S04]  /*03e0*/  CS2R R34, SRZ ;  /* 0x0000000000227805 */ /* 0x000fc8000001ff00 */
[----:B------:R-:W4:Y:S01]  /*03f0*/  @!P4 LDG.E.EL.128 R24, desc[UR22][R36.64] ;  /* 0x000000162418c981 */ /* 0x000f22000c2e1d00 */
[----:B-1----:R-:W-:Y:S01]  /*0400*/  IMAD.WIDE R2, R33, 0x4, R2 ;  /* 0x0000000421027825 */ /* 0x002fe200078e0202 */
[----:B------:R-:W-:-:S06]  /*0410*/  CS2R R32, SRZ ;  /* 0x0000000000207805 */ /* 0x000fcc000001ff00 */
[----:B------:R0:W4:Y:S02]  /*0420*/  @!P4 LDG.E.EL.128 R32, desc[UR22][R2.64] ;  /* 0x000000160220c981 */ /* 0x000124000c2e1d00 */
[----:B0-----:R-:W0:Y:S01]  /*0430*/  S2R R3, SR_TID.X ;  /* 0x0000000000037919 */ /* 0x001e220000002100 */
[----:B------:R-:W1:Y:S01]  /*0440*/  S2UR UR9, SR_CgaCtaId ;  /* 0x00000000000979c3 */ /* 0x000e620000008800 */
[----:B------:R-:W-:Y:S01]  /*0450*/  UMOV UR5, 0x400 ;  /* 0x0000040000057882 */ /* 0x000fe20000000000 */
[----:B------:R-:W-:Y:S02]  /*0460*/  UIADD3 UR8, UR4, 0xe, URZ ;  /* 0x0000000e04087890 */ /* 0x000fe4000fffe03f */
[----:B-1----:R-:W-:Y:S01]  /*0470*/  UPRMT UR9, UR9, 0x654, UR5 ;  /* 0x0000065409097896 */ /* 0x002fe20008000005 */
[----:B0-----:R-:W-:-:S04]  /*0480*/  SHF.R.U32.HI R36, RZ, 0x2, R3 ;  /* 0x00000002ff247819 */ /* 0x001fc80000011603 */
[----:B------:R-:W-:Y:S01]  /*0490*/  SGXT.U32 R36, R36, 0x6 ;  /* 0x000000062424781a */ /* 0x000fe20000000000 */
[----:B------:R-:W-:Y:S02]  /*04a0*/  UIMAD.WIDE UR12, UR4, 0x2aaaaaab, URZ ;  /* 0x2aaaaaab040c78a5 */ /* 0x000fe4000f8e023f */
[----:B------:R-:W-:-:S04]  /*04b0*/  UIADD3 UR14, UR4, 0x1, URZ ;  /* 0x00000001040e7890 */ /* 0x000fc8000fffe03f */
[----:B------:R-:W-:Y:S02]  /*04c0*/  UIMAD.WIDE UR10, UR14, 0x2aaaaaab, URZ ;  /* 0x2aaaaaab0e0a78a5 */ /* 0x000fe4000f8e023f */
[----:B------:R-:W-:Y:S02]  /*04d0*/  UIADD3 UR6, UR4, 0xc, URZ ;  /* 0x0000000c04067890 */ /* 0x000fe4000fffe03f */
[----:B------:R-:W-:Y:S01]  /*04e0*/  UIADD3 UR7, UR4, 0xd, URZ ;  /* 0x0000000d04077890 */ /* 0x000fe2000fffe03f */
[C---:B--2---:R-:W-:Y:S01]  /*04f0*/  FADD R4, -R8.reuse, R4 ;  /* 0x0000000408047221 */ /* 0x044fe20000000100 */
[C---:B-----5:R-:W-:Y:S01]  /*0500*/  FADD R12, -R8.reuse, R12 ;  /* 0x0000000c080c7221 */ /* 0x060fe20000000100 */
[C---:B---3--:R-:W-:Y:S01]  /*0510*/  FADD R20, -R8.reuse, R20 ;  /* 0x0000001408147221 */ /* 0x048fe20000000100 */
[----:B------:R-:W-:Y:S01]  /*0520*/  FADD R16, -R8, R16 ;  /* 0x0000001008107221 */ /* 0x000fe20000000100 */
[----:B------:R-:W-:-:S06]  /*0530*/  FADD R8, R28, 9.9999997473787516356e-06 ;  /* 0x3727c5ac1c087421 */ /* 0x000fcc0000000000 */
[----:B------:R-:W0:Y:S01]  /*0540*/  MUFU.SQRT R8, R8 ;  /* 0x0000000800087308 */ /* 0x000e220000002000 */
[----:B------:R-:W-:Y:S01]  /*0550*/  FADD R28, R29, 9.9999997473787516356e-06 ;  /* 0x3727c5ac1d1c7421 */ /* 0x000fe20000000000 */
[----:B------:R-:W-:Y:S01]  /*0560*/  FADD R31, R31, 9.9999997473787516356e-06 ;  /* 0x3727c5ac1f1f7421 */ /* 0x000fe20000000000 */
[----:B------:R-:W-:-:S05]  /*0570*/  FADD R30, R30, 9.9999997473787516356e-06 ;  /* 0x3727c5ac1e1e7421 */ /* 0x000fca0000000000 */
[----:B------:R-:W1:Y:S08]  /*0580*/  MUFU.SQRT R29, R31 ;  /* 0x0000001f001d7308 */ /* 0x000e700000002000 */
[----:B------:R-:W2:Y:S01]  /*0590*/  MUFU.SQRT R28, R28 ;  /* 0x0000001c001c7308 */ /* 0x000ea20000002000 */
[C---:B0-----:R-:W-:Y:S02]  /*05a0*/  FSETP.GT.AND P4, PT, R8.reuse, 8.50705917302346158658e+37, PT ;  /* 0x7e8000000800780b */ /* 0x041fe40003f84000 */
[----:B------:R-:W-:-:S05]  /*05b0*/  FSETP.GEU.AND P5, PT, R8, 1.175494350822287508e-38, PT ;  /* 0x008000000800780b */ /* 0x000fca0003fae000 */
[----:B------:R-:W0:Y:S01]  /*05c0*/  MUFU.SQRT R2, R30 ;  /* 0x0000001e00027308 */ /* 0x000e220000002000 */
[C---:B------:R-:W-:Y:S01]  /*05d0*/  FADD R6, -R10.reuse, R6 ;  /* 0x000000060a067221 */ /* 0x040fe20000000100 */
[C---:B------:R-:W-:Y:S01]  /*05e0*/  FADD R14, -R10.reuse, R14 ;  /* 0x0000000e0a0e7221 */ /* 0x040fe20000000100 */
[C---:B------:R-:W-:Y:S01]  /*05f0*/  FADD R18, -R10.reuse, R18 ;  /* 0x000000120a127221 */ /* 0x040fe20000000100 */
[----:B------:R-:W-:Y:S01]  /*0600*/  FADD R22, -R10, R22 ;  /* 0x000000160a167221 */ /* 0x000fe20000000100 */
[----:B------:R-:W-:Y:S02]  /*0610*/  IMAD.MOV.U32 R10, RZ, RZ, 0x3e800000 ;  /* 0x3e800000ff0a7424 */ /* 0x000fe400078e00ff */
[C---:B------:R-:W-:Y:S01]  /*0620*/  FADD R5, -R9.reuse, R5 ;  /* 0x0000000509057221 */ /* 0x040fe20000000100 */
[C---:B------:R-:W-:Y:S01]  /*0630*/  FADD R13, -R9.reuse, R13 ;  /* 0x0000000d090d7221 */ /* 0x040fe20000000100 */
[C---:B------:R-:W-:Y:S01]  /*0640*/  FADD R17, -R9.reuse, R17 ;  /* 0x0000001109117221 */ /* 0x040fe20000000100 */
[----:B------:R-:W-:Y:S01]  /*0650*/  FADD R21, -R9, R21 ;  /* 0x0000001509157221 */ /* 0x000fe20000000100 */
[----:B-1----:R-:W-:Y:S01]  /*0660*/  FSETP.GT.AND P3, PT, R29, 8.50705917302346158658e+37, PT ;  /* 0x7e8000001d00780b */ /* 0x002fe20003f64000 */
[----:B------:R-:W-:Y:S01]  /*0670*/  @P4 FMUL R8, R8, 0.25 ;  /* 0x3e80000008084820 */ /* 0x000fe20000400000 */
[----:B------:R-:W-:-:S02]  /*0680*/  FSEL R9, R10, 1, P4 ;  /* 0x3f8000000a097808 */ /* 0x000fc40002000000 */
[----:B--2---:R-:W-:Y:S02]  /*0690*/  FSETP.GT.AND P1, PT, R28, 8.50705917302346158658e+37, PT ;  /* 0x7e8000001c00780b */ /* 0x004fe40003f24000 */
[----:B0-----:R-:W-:Y:S02]  /*06a0*/  FSETP.GT.AND P4, PT, R2, 8.50705917302346158658e+37, PT ;  /* 0x7e8000000200780b */ /* 0x001fe40003f84000 */
[----:B------:R-:W-:Y:S01]  /*06b0*/  FSETP.GEU.AND P2, PT, R29, 1.175494350822287508e-38, PT ;  /* 0x008000001d00780b */ /* 0x000fe20003f4e000 */
[----:B------:R-:W-:Y:S01]  /*06c0*/  @!P5 FMUL R8, R8, 16777216 ;  /* 0x4b8000000808d820 */ /* 0x000fe20000400000 */
[----:B------:R-:W-:Y:S01]  /*06d0*/  FSETP.GEU.AND P0, PT, R28, 1.175494350822287508e-38, PT ;  /* 0x008000001c00780b */ /* 0x000fe20003f0e000 */
[----:B------:R-:W-:Y:S01]  /*06e0*/  @!P5 FMUL R9, R9, 16777216 ;  /* 0x4b8000000909d820 */ /* 0x000fe20000400000 */
[----:B------:R-:W-:Y:S01]  /*06f0*/  FSETP.GEU.AND P5, PT, R2, 1.175494350822287508e-38, PT ;  /* 0x008000000200780b */ /* 0x000fe20003fae000 */
[----:B------:R-:W-:Y:S02]  /*0700*/  @P3 FMUL R29, R29, 0.25 ;  /* 0x3e8000001d1d3820 */ /* 0x000fe40000400000 */
[----:B------:R-:W0:Y:S02]  /*0710*/  MUFU.RCP R8, R8 ;  /* 0x0000000800087308 */ /* 0x000e240000001000 */
[----:B------:R-:W-:-:S02]  /*0720*/  @P1 FMUL R28, R28, 0.25 ;  /* 0x3e8000001c1c1820 */ /* 0x000fc40000400000 */
[----:B------:R-:W-:Y:S02]  /*0730*/  @P4 FMUL R2, R2, 0.25 ;  /* 0x3e80000002024820 */ /* 0x000fe40000400000 */
[----:B------:R-:W-:Y:S02]  /*0740*/  @!P2 FMUL R29, R29, 16777216 ;  /* 0x4b8000001d1da820 */ /* 0x000fe40000400000 */
[----:B------:R-:W-:Y:S02]  /*0750*/  @!P0 FMUL R28, R28, 16777216 ;  /* 0x4b8000001c1c8820 */ /* 0x000fe40000400000 */
[----:B------:R-:W-:Y:S02]  /*0760*/  @!P5 FMUL R2, R2, 16777216 ;  /* 0x4b8000000202d820 */ /* 0x000fe40000400000 */
[----:B------:R-:W1:Y:S01]  /*0770*/  MUFU.RCP R29, R29 ;  /* 0x0000001d001d7308 */ /* 0x000e620000001000 */
[----:B------:R-:W-:Y:S01]  /*0780*/  FADD R7, -R11, R7 ;  /* 0x000000070b077221 */ /* 0x000fe20000000100 */
[----:B0-----:R-:W-:Y:S01]  /*0790*/  FMUL R9, R8, R9 ;  /* 0x0000000908097220 */ /* 0x001fe20000400000 */
[----:B------:R-:W-:-:S05]  /*07a0*/  FSEL R8, R10, 1, P3 ;  /* 0x3f8000000a087808 */ /* 0x000fca0001800000 */
[----:B------:R-:W0:Y:S01]  /*07b0*/  MUFU.RCP R28, R28 ;  /* 0x0000001c001c7308 */ /* 0x000e220000001000 */
[C---:B------:R-:W-:Y:S01]  /*07c0*/  FADD R15, -R11.reuse, R15 ;  /* 0x0000000f0b0f7221 */ /* 0x040fe20000000100 */
[C---:B------:R-:W-:Y:S01]  /*07d0*/  FADD R19, -R11.reuse, R19 ;  /* 0x000000130b137221 */ /* 0x040fe20000000100 */
[----:B------:R-:W-:-:S05]  /*07e0*/  FADD R23, -R11, R23 ;  /* 0x000000170b177221 */ /* 0x000fca0000000100 */
[----:B------:R-:W2:Y:S01]  /*07f0*/  MUFU.RCP R2, R2 ;  /* 0x0000000200027308 */ /* 0x000ea20000001000 */
[C---:B------:R-:W-:Y:S02]  /*0800*/  FSEL R11, R10.reuse, 1, P1 ;  /* 0x3f8000000a0b7808 */ /* 0x040fe40000800000 */
[----:B------:R-:W-:Y:S01]  /*0810*/  FSEL R31, R10, 1, P4 ;  /* 0x3f8000000a1f7808 */ /* 0x000fe20002000000 */
[----:B------:R-:W-:Y:S02]  /*0820*/  @!P2 FMUL R8, R8, 16777216 ;  /* 0x4b8000000808a820 */ /* 0x000fe40000400000 */
[----:B------:R-:W-:Y:S02]  /*0830*/  @!P0 FMUL R11, R11, 16777216 ;  /* 0x4b8000000b0b8820 */ /* 0x000fe40000400000 */
[----:B------:R-:W-:Y:S01]  /*0840*/  @!P5 FMUL R31, R31, 16777216 ;  /* 0x4b8000001f1fd820 */ /* 0x000fe20000400000 */
[----:B-1----:R-:W-:Y:S01]  /*0850*/  FMUL R30, R29, R8 ;  /* 0x000000081d1e7220 */ /* 0x002fe20000400000 */
[----:B0-----:R-:W-:-:S03]  /*0860*/  FMUL R8, R28, R11 ;  /* 0x0000000b1c087220 */ /* 0x001fc60000400000 */
[C---:B------:R-:W-:Y:S01]  /*0870*/  FMUL R10, R30.reuse, R23 ;  /* 0x000000171e0a7220 */ /* 0x040fe20000400000 */
[----:B------:R-:W-:Y:S01]  /*0880*/  FMUL R28, R30, R15 ;  /* 0x0000000f1e1c7220 */ /* 0x000fe20000400000 */
[----:B--2---:R-:W-:Y:S01]  /*0890*/  FMUL R11, R2, R31 ;  /* 0x0000001f020b7220 */ /* 0x004fe20000400000 */
[C---:B------:R-:W-:Y:S01]  /*08a0*/  FMUL R2, R30.reuse, R19 ;  /* 0x000000131e027220 */ /* 0x040fe20000400000 */
[----:B------:R-:W-:Y:S01]  /*08b0*/  FMUL R30, R30, R7 ;  /* 0x000000071e1e7220 */ /* 0x000fe20000400000 */
[----:B------:R-:W-:-:S04]  /*08c0*/  SHF.L.U32 R7, R3, 0xa, RZ ;  /* 0x0000000a03077819 */ /* 0x000fc800000006ff */
[----:B------:R-:W-:-:S04]  /*08d0*/  LOP3.LUT R15, R7, 0xc00, RZ, 0xc0, !PT ;  /* 0x00000c00070f7812 */ /* 0x000fc800078ec0ff */
[C---:B------:R-:W-:Y:S02]  /*08e0*/  LOP3.LUT R19, R15.reuse, 0x100, RZ, 0xfc, !PT ;  /* 0x000001000f137812 */ /* 0x040fe400078efcff */
[C---:B------:R-:W-:Y:S02]  /*08f0*/  LOP3.LUT R23, R15.reuse, 0x200, RZ, 0xfc, !PT ;  /* 0x000002000f177812 */ /* 0x040fe400078efcff */
[C---:B------:R-:W-:Y:S02]  /*0900*/  LOP3.LUT R29, R15.reuse, 0x300, RZ, 0xfc, !PT ;  /* 0x000003000f1d7812 */ /* 0x040fe400078efcff */
[C---:B------:R-:W-:Y:S02]  /*0910*/  LOP3.LUT R7, R15.reuse, R36, RZ, 0xfc, !PT ;  /* 0x000000240f077212 */ /* 0x040fe400078efcff */
[----:B------:R-:W-:Y:S02]  /*0920*/  LEA.HI R36, R15, UR9, RZ, 0x1a ;  /* 0x000000090f247c11 */ /* 0x000fe4000f8fd0ff */
[----:B------:R-:W-:-:S02]  /*0930*/  LEA.HI R19, R19, UR9, RZ, 0x1a ;  /* 0x0000000913137c11 */ /* 0x000fc4000f8fd0ff */
[----:B------:R-:W-:Y:S02]  /*0940*/  LEA.HI R15, R23, UR9, RZ, 0x1a ;  /* 0x00000009170f7c11 */ /* 0x000fe4000f8fd0ff */
[----:B------:R-:W-:Y:S01]  /*0950*/  LEA.HI R29, R29, UR9, RZ, 0x1a ;  /* 0x000000091d1d7c11 */ /* 0x000fe2000f8fd0ff */
[C---:B------:R-:W-:Y:S01]  /*0960*/  IMAD R19, R7.reuse, 0x4, R19 ;  /* 0x0000000407137824 */ /* 0x040fe200078e0213 */
[C---:B------:R-:W-:Y:S02]  /*0970*/  LEA R23, R7.reuse, R36, 0x2 ;  /* 0x0000002407177211 */ /* 0x040fe400078e10ff */
[----:B------:R-:W-:Y:S01]  /*0980*/  LEA R15, R7, R15, 0x2 ;  /* 0x0000000f070f7211 */ /* 0x000fe200078e10ff */
[----:B------:R-:W-:Y:S01]  /*0990*/  FMUL R31, R11, R18 ;  /* 0x000000120b1f7220 */ /* 0x000fe20000400000 */
[----:B------:R-:W-:Y:S01]  /*09a0*/  LEA R7, R7, R29, 0x2 ;  /* 0x0000001d07077211 */ /* 0x000fe200078e10ff */
[C---:B------:R-:W-:Y:S01]  /*09b0*/  FMUL R29, R11.reuse, R22 ;  /* 0x000000160b1d7220 */ /* 0x040fe20000400000 */
[C---:B------:R-:W-:Y:S01]  /*09c0*/  FMUL R37, R11.reuse, R14 ;  /* 0x0000000e0b257220 */ /* 0x040fe20000400000 */
[----:B------:R-:W-:Y:S01]  /*09d0*/  FMUL R11, R11, R6 ;  /* 0x000000060b0b7220 */ /* 0x000fe20000400000 */
[C---:B------:R-:W-:Y:S01]  /*09e0*/  FMUL R20, R9.reuse, R20 ;  /* 0x0000001409147220 */ /* 0x040fe20000400000 */
[C---:B------:R-:W-:Y:S01]  /*09f0*/  FMUL R16, R9.reuse, R16 ;  /* 0x0000001009107220 */ /* 0x040fe20000400000 */
[C---:B------:R-:W-:Y:S01]  /*0a00*/  FMUL R6, R9.reuse, R12 ;  /* 0x0000000c09067220 */ /* 0x040fe20000400000 */
[----:B------:R-:W-:Y:S01]  /*0a10*/  FMUL R9, R9, R4 ;  /* 0x0000000409097220 */ /* 0x000fe20000400000 */
[----:B------:R-:W-:Y:S01]  /*0a20*/  IMAD.U32 R12, RZ, RZ, UR4 ;  /* 0x00000004ff0c7e24 */ /* 0x000fe2000f8e00ff */
[----:B------:R-:W-:-:S02]  /*0a30*/  ISETP.GE.AND P0, PT, R0, 0x3c1, PT ;  /* 0x000003c10000780c */ /* 0x000fc40003f06270 */
[----:B------:R-:W-:Y:S01]  /*0a40*/  MOV R4, UR8 ;  /* 0x0000000800047c02 */ /* 0x000fe20008000f00 */
[----:B------:R-:W-:Y:S01]  /*0a50*/  FMUL R14, R8, R13 ;  /* 0x0000000d080e7220 */ /* 0x000fe20000400000 */
[----:B------:R-:W-:Y:S01]  /*0a60*/  ISETP.LT.AND P5, PT, R12, 0x180, !P0 ;  /* 0x000001800c00780c */ /* 0x000fe200047a1270 */
[----:B------:R-:W-:Y:S01]  /*0a70*/  FMUL R12, R8, R17 ;  /* 0x00000011080c7220 */ /* 0x000fe20000400000 */
[----:B------:R-:W-:Y:S01]  /*0a80*/  ISETP.LT.AND P1, PT, R4, 0x180, !P0 ;  /* 0x000001800400780c */ /* 0x000fe20004721270 */
[C---:B------:R-:W-:Y:S01]  /*0a90*/  FMUL R4, R8.reuse, R21 ;  /* 0x0000001508047220 */ /* 0x040fe20000400000 */
[----:B------:R-:W-:-:S04]  /*0aa0*/  FMUL R8, R8, R5 ;  /* 0x0000000508087220 */ /* 0x000fc80000400000 */
[----:B----4-:R-:W-:Y:S01]  /*0ab0*/  FFMA R8, R8, R25, R33 ;  /* 0x0000001908087223 */ /* 0x010fe20000000021 */
[----:B------:R-:W-:Y:S01]  /*0ac0*/  FFMA R5, R9, R24, R32 ;  /* 0x0000001809057223 */ /* 0x000fe20000000020 */
[----:B------:R-:W-:Y:S01]  /*0ad0*/  FFMA R11, R11, R26, R34 ;  /* 0x0000001a0b0b7223 */ /* 0x000fe20000000022 */
[----:B------:R-:W-:Y:S02]  /*0ae0*/  FFMA R30, R30, R27, R35 ;  /* 0x0000001b1e1e7223 */ /* 0x000fe40000000023 */
[----:B------:R-:W-:Y:S01]  /*0af0*/  FSETP.GEU.AND P2, PT, R8, RZ, PT ;  /* 0x000000ff0800720b */ /* 0x000fe20003f4e000 */
[----:B------:R-:W-:Y:S01]  /*0b00*/  FFMA R6, R6, R24, R32 ;  /* 0x0000001806067223 */ /* 0x000fe20000000020 */
[----:B------:R-:W-:Y:S01]  /*0b10*/  FSETP.GEU.AND P4, PT, R5, RZ, PT ;  /* 0x000000ff0500720b */ /* 0x000fe20003f8e000 */
[----:B------:R-:W-:Y:S01]  /*0b20*/  FFMA R37, R37, R26, R34 ;  /* 0x0000001a25257223 */ /* 0x000fe20000000022 */
[----:B------:R-:W-:Y:S02]  /*0b30*/  FSETP.GEU.AND P3, PT, R11, RZ, PT ;  /* 0x000000ff0b00720b */ /* 0x000fe40003f6e000 */
[----:B------:R-:W-:-:S02]  /*0b40*/  FSEL R8, R8, RZ, P2 ;  /* 0x000000ff08087208 */ /* 0x000fc40001000000 */
[----:B------:R-:W-:Y:S01]  /*0b50*/  FSETP.GEU.AND P2, PT, R30, RZ, PT ;  /* 0x000000ff1e00720b */ /* 0x000fe20003f4e000 */
[----:B------:R-:W-:Y:S01]  /*0b60*/  FFMA R9, R14, R25, R33 ;  /* 0x000000190e097223 */ /* 0x000fe20000000021 */
[----:B------:R-:W-:Y:S01]  /*0b70*/  FSEL R14, R5, RZ, P4 ;  /* 0x000000ff050e7208 */ /* 0x000fe20002000000 */
[----:B------:R-:W-:Y:S01]  /*0b80*/  FFMA R28, R28, R27, R35 ;  /* 0x0000001b1c1c7223 */ /* 0x000fe20000000023 */
[----:B------:R-:W-:Y:S01]  /*0b90*/  FSEL R18, R11, RZ, P3 ;  /* 0x000000ff0b127208 */ /* 0x000fe20001800000 */
[-CC-:B------:R-:W-:Y:S01]  /*0ba0*/  FFMA R16, R16, R24.reuse, R32.reuse ;  /* 0x0000001810107223 */ /* 0x180fe20000000020 */
[----:B------:R-:W-:Y:S02]  /*0bb0*/  FSETP.GEU.AND P3, PT, R6, RZ, PT ;  /* 0x000000ff0600720b */ /* 0x000fe40003f6e000 */
[----:B------:R-:W-:Y:S02]  /*0bc0*/  FSEL R30, R30, RZ, P2 ;  /* 0x000000ff1e1e7208 */ /* 0x000fe40001000000 */
[C---:B------:R-:W-:Y:S01]  /*0bd0*/  FSETP.GEU.AND P2, PT, R37.reuse, RZ, PT ;  /* 0x000000ff2500720b */ /* 0x040fe20003f4e000 */
[----:B------:R0:W-:Y:S01]  /*0be0*/  STS [R23], R14 ;  /* 0x0000000e17007388 */ /* 0x0001e20000000800 */
[----:B------:R-:W-:Y:S01]  /*0bf0*/  FSEL R6, R6, RZ, P3 ;  /* 0x000000ff06067208 */ /* 0x000fe20001800000 */
[----:B------:R-:W-:Y:S01]  /*0c00*/  FFMA R12, R12, R25, R33 ;  /* 0x000000190c0c7223 */ /* 0x000fe20000000021 */
[----:B------:R-:W-:Y:S01]  /*0c10*/  FSETP.GEU.AND P3, PT, R28, RZ, PT ;  /* 0x000000ff1c00720b */ /* 0x000fe20003f6e000 */
[----:B------:R-:W-:Y:S01]  /*0c20*/  FFMA R2, R2, R27, R35 ;  /* 0x0000001b02027223 */ /* 0x000fe20000000023 */
[----:B------:R-:W-:Y:S01]  /*0c30*/  FFMA R20, R20, R24, R32 ;  /* 0x0000001814147223 */ /* 0x000fe20000000020 */
[----:B0-----:R-:W-:-:S02]  /*0c40*/  FSEL R14, R37, RZ, P2 ;  /* 0x000000ff250e7208 */ /* 0x001fc40001000000 */
[----:B------:R-:W-:Y:S02]  /*0c50*/  FSETP.GEU.AND P2, PT, R16, RZ, PT ;  /* 0x000000ff1000720b */ /* 0x000fe40003f4e000 */
[----:B------:R-:W-:Y:S01]  /*0c60*/  FSEL R28, R28, RZ, P3 ;  /* 0x000000ff1c1c7208 */ /* 0x000fe20001800000 */
[----:B------:R-:W-:Y:S01]  /*0c70*/  FFMA R4, R4, R25, R33 ;  /* 0x0000001904047223 */ /* 0x000fe20000000021 */
[----:B------:R-:W-:Y:S01]  /*0c80*/  FSETP.GEU.AND P3, PT, R12, RZ, PT ;  /* 0x000000ff0c00720b */ /* 0x000fe20003f6e000 */
[-CC-:B------:R-:W-:Y:S01]  /*0c90*/  FFMA R31, R31, R26.reuse, R34.reuse ;  /* 0x0000001a1f1f7223 */ /* 0x180fe20000000022 */
[----:B------:R-:W-:Y:S02]  /*0ca0*/  FSEL R16, R16, RZ, P2 ;  /* 0x000000ff10107208 */ /* 0x000fe40001000000 */
[----:B------:R-:W-:Y:S02]  /*0cb0*/  FSETP.GEU.AND P4, PT, R9, RZ, PT ;  /* 0x000000ff0900720b */ /* 0x000fe40003f8e000 */
[----:B------:R-:W-:Y:S01]  /*0cc0*/  FSETP.GEU.AND P2, PT, R2, RZ, PT ;  /* 0x000000ff0200720b */ /* 0x000fe20003f4e000 */
[----:B------:R-:W-:Y:S01]  /*0cd0*/  FFMA R29, R29, R26, R34 ;  /* 0x0000001a1d1d7223 */ /* 0x000fe20000000022 */
[----:B------:R-:W-:Y:S01]  /*0ce0*/  FSEL R12, R12, RZ, P3 ;  /* 0x000000ff0c0c7208 */ /* 0x000fe20001800000 */
[----:B------:R-:W-:Y:S01]  /*0cf0*/  FFMA R10, R10, R27, R35 ;  /* 0x0000001b0a0a7223 */ /* 0x000fe20000000023 */
[----:B------:R-:W-:Y:S01]  /*0d00*/  FSEL R22, R9, RZ, P4 ;  /* 0x000000ff09167208 */ /* 0x000fe20002000000 */
[----:B------:R0:W-:Y:S01]  /*0d10*/  STS [R19+0x400], R8 ;  /* 0x0004000813007388 */ /* 0x0001e20000000800 */
[----:B------:R-:W-:-:S02]  /*0d20*/  FSETP.GEU.AND P3, PT, R20, RZ, PT ;  /* 0x000000ff1400720b */ /* 0x000fc40003f6e000 */
[----:B------:R-:W-:Y:S01]  /*0d30*/  FSEL R2, R2, RZ, P2 ;  /* 0x000000ff02027208 */ /* 0x000fe20001000000 */
[----:B------:R-:W-:Y:S01]  /*0d40*/  STS [R15+0x800], R18 ;  /* 0x000800120f007388 */ /* 0x000fe20000000800 */
[----:B------:R-:W-:Y:S02]  /*0d50*/  FSETP.GEU.AND P4, PT, R31, RZ, PT ;  /* 0x000000ff1f00720b */ /* 0x000fe40003f8e000 */
[----:B------:R-:W-:Y:S01]  /*0d60*/  FSETP.GEU.AND P2, PT, R4, RZ, PT ;  /* 0x000000ff0400720b */ /* 0x000fe20003f4e000 */
[----:B------:R-:W-:Y:S01]  /*0d70*/  STS [R7+0xc00], R30 ;  /* 0x000c001e07007388 */ /* 0x000fe20000000800 */
[----:B------:R-:W-:Y:S02]  /*0d80*/  FSEL R20, R20, RZ, P3 ;  /* 0x000000ff14147208 */ /* 0x000fe40001800000 */
[----:B------:R-:W-:Y:S01]  /*0d90*/  FSETP.GEU.AND P3, PT, R29, RZ, PT ;  /* 0x000000ff1d00720b */ /* 0x000fe20003f6e000 */
[----:B------:R1:W-:Y:S01]  /*0da0*/  STS [R23+0x100], R6 ;  /* 0x0001000617007388 */ /* 0x0003e20000000800 */
[----:B0-----:R-:W-:-:S02]  /*0db0*/  FSEL R8, R4, RZ, P2 ;  /* 0x000000ff04087208 */ /* 0x001fc40001000000 */
[----:B------:R-:W-:Y:S01]  /*0dc0*/  FSETP.GEU.AND P2, PT, R10, RZ, PT ;  /* 0x000000ff0a00720b */ /* 0x000fe20003f4e000 */
[----:B------:R-:W-:Y:S04]  /*0dd0*/  STS [R19+0x500], R22 ;  /* 0x0005001613007388 */ /* 0x000fe80000000800 */
[----:B------:R0:W-:Y:S01]  /*0de0*/  STS [R15+0x900], R14 ;  /* 0x0009000e0f007388 */ /* 0x0001e20000000800 */
[----:B-1----:R-:W-:-:S03]  /*0df0*/  FSEL R6, R31, RZ, P4 ;  /* 0x000000ff1f067208 */ /* 0x002fc60002000000 */
[----:B------:R-:W-:Y:S01]  /*0e00*/  STS [R7+0xd00], R28 ;  /* 0x000d001c07007388 */ /* 0x000fe20000000800 */
[----:B------:R-:W-:-:S03]  /*0e10*/  FSEL R10, R10, RZ, P2 ;  /* 0x000000ff0a0a7208 */ /* 0x000fc60001000000 */
[----:B------:R-:W-:Y:S01]  /*0e20*/  STS [R23+0x200], R16 ;  /* 0x0002001017007388 */ /* 0x000fe20000000800 */
[----:B0-----:R-:W-:-:S03]  /*0e30*/  FSEL R14, R29, RZ, P3 ;  /* 0x000000ff1d0e7208 */ /* 0x001fc60001800000 */
[----:B------:R-:W-:Y:S04]  /*0e40*/  STS [R19+0x600], R12 ;  /* 0x0006000c13007388 */ /* 0x000fe80000000800 */
[----:B------:R-:W-:Y:S04]  /*0e50*/  STS [R15+0xa00], R6 ;  /* 0x000a00060f007388 */ /* 0x000fe80000000800 */
[----:B------:R0:W-:Y:S04]  /*0e60*/  STS [R7+0xe00], R2 ;  /* 0x000e000207007388 */ /* 0x0001e80000000800 */
[----:B------:R-:W-:Y:S04]  /*0e70*/  STS [R23+0x300], R20 ;  /* 0x0003001417007388 */ /* 0x000fe80000000800 */
[----:B------:R-:W-:Y:S04]  /*0e80*/  STS [R19+0x700], R8 ;  /* 0x0007000813007388 */ /* 0x000fe80000000800 */
[----:B------:R-:W-:Y:S04]  /*0e90*/  STS [R15+0xb00], R14 ;  /* 0x000b000e0f007388 */ /* 0x000fe80000000800 */
[----:B------:R1:W-:Y:S01]  /*0ea0*/  STS [R7+0xf00], R10 ;  /* 0x000f000a07007388 */ /* 0x0003e20000000800 */
[----:B------:R-:W-:-:S04]  /*0eb0*/  LOP3.LUT R4, R3, 0xff, RZ, 0xc0, !PT ;  /* 0x000000ff03047812 */ /* 0x000fc800078ec0ff */
[----:B------:R-:W-:Y:S01]  /*0ec0*/  LEA R4, R4, UR9, 0x2 ;  /* 0x0000000904047c11 */ /* 0x000fe2000f8e10ff */
[----:B------:R-:W-:Y:S01]  /*0ed0*/  BAR.SYNC.DEFER_BLOCKING 0x0 ;  /* 0x0000000000007b1d */ /* 0x000fe20000010000 */
[----:B------:R-:W-:-:S04]  /*0ee0*/  USHF.R.U32.HI UR9, URZ, 0x1f, UR13 ;  /* 0x0000001f3f097899 */ /* 0x000fc8000801160d */
[----:B------:R-:W-:Y:S02]  /*0ef0*/  ULEA.HI.SX32 UR13, UR13, UR9, 0x1c ;  /* 0x000000090d0d7291 */ /* 0x000fe4000f8fe23f */
[----:B------:R-:W-:Y:S01]  /*0f00*/  USHF.R.U32.HI UR9, URZ, 0x1f, UR11 ;  /* 0x0000001f3f097899 */ /* 0x000fe2000801160b */
[----:B------:R-:W-:Y:S01]  /*0f10*/  IMAD.U32 R5, RZ, RZ, UR6 ;  /* 0x00000006ff057e24 */ /* 0x000fe2000f8e00ff */
[----:B------:R-:W-:Y:S02]  /*0f20*/  UIADD3 UR5, UR4, 0xb, URZ ;  /* 0x0000000b04057890 */ /* 0x000fe4000fffe03f */
[----:B------:R-:W-:Y:S02]  /*0f30*/  ULEA.HI.SX32 UR12, UR11, UR9, 0x1c ;  /* 0x000000090b0c7291 */ /* 0x000fe4000f8fe23f */
[----:B------:R-:W-:Y:S01]  /*0f40*/  UIMAD UR15, UR13, -0x60, UR4 ;  /* 0xffffffa00d0f78a4 */ /* 0x000fe2000f8e0204 */
[----:B0-----:R-:W-:Y:S01]  /*0f50*/  MOV R2, UR7 ;  /* 0x0000000700027c02 */ /* 0x001fe20008000f00 */
[----:B------:R-:W-:Y:S01]  /*0f60*/  UIMAD UR10, UR12, -0x60, UR14 ;  /* 0xffffffa00c0a78a4 */ /* 0x000fe2000f8e020e */
[----:B------:R-:W-:Y:S01]  /*0f70*/  MOV R6, UR5 ;  /* 0x0000000500067c02 */ /* 0x000fe20008000f00 */
[----:B------:R-:W-:Y:S01]  /*0f80*/  UIADD3 UR9, UR4, 0x3, URZ ;  /* 0x0000000304097890 */ /* 0x000fe2000fffe03f */
[----:B------:R-:W-:Y:S01]  /*0f90*/  ISETP.LT.AND P3, PT, R5, 0x180, !P0 ;  /* 0x000001800500780c */ /* 0x000fe20004761270 */
[----:B------:R-:W0:Y:S01]  /*0fa0*/  LDS R11, [R4] ;  /* 0x00000000040b7984 */ /* 0x000e220000000800 */
[----:B------:R-:W-:-:S02]  /*0fb0*/  MOV R5, UR15 ;  /* 0x0000000f00057c02 */ /* 0x000fc40008000f00 */
[----:B------:R-:W-:Y:S01]  /*0fc0*/  ISETP.LT.AND P2, PT, R2, 0x180, !P0 ;  /* 0x000001800200780c */ /* 0x000fe20004741270 */
[----:B-1----:R-:W-:Y:S01]  /*0fd0*/  IMAD.U32 R7, RZ, RZ, UR14 ;  /* 0x0000000eff077e24 */ /* 0x002fe2000f8e00ff */
[----:B------:R-:W1:Y:S01]  /*0fe0*/  LDC.64 R2, c[0x0][0x238] ;  /* 0x00008e00ff027b82 */ /* 0x000e620000000a00 */
[----:B------:R-:W-:Y:S01]  /*0ff0*/  ISETP.LT.AND P4, PT, R6, 0x180, !P0 ;  /* 0x000001800600780c */ /* 0x000fe20004781270 */
[----:B------:R-:W2:Y:S01]  /*1000*/  LDS R13, [R4+0x404] ;  /* 0x00040400040d7984 */ /* 0x000ea20000000800 */
[----:B------:R-:W-:Y:S01]  /*1010*/  MOV R9, UR10 ;  /* 0x0000000a00097c02 */ /* 0x000fe20008000f00 */
[----:B------:R-:W-:Y:S01]  /*1020*/  UIMAD.WIDE UR10, UR9, 0x2aaaaaab, URZ ;  /* 0x2aaaaaab090a78a5 */ /* 0x000fe2000f8e023f */
[----:B------:R-:W-:Y:S01]  /*1030*/  MOV R6, UR13 ;  /* 0x0000000d00067c02 */ /* 0x000fe20008000f00 */
[----:B------:R-:W-:Y:S01]  /*1040*/  IMAD R5, R5, 0x3c1, R0 ;  /* 0x000003c105057824 */ /* 0x000fe200078e0200 */
[----:B------:R-:W-:Y:S01]  /*1050*/  ISETP.LT.AND P6, PT, R7, 0x180, !P0 ;  /* 0x000001800700780c */ /* 0x000fe200047c1270 */
[----:B------:R-:W3:Y:S02]  /*1060*/  LDS R15, [R4+0x808] ;  /* 0x00080800040f7984 */ /* 0x000ee40000000800 */
[----:B------:R-:W-:-:S02]  /*1070*/  IMAD R7, R6, 0x258a0, R5 ;  /* 0x000258a006077824 */ /* 0x000fc400078e0205 */
[----:B------:R-:W-:Y:S01]  /*1080*/  IMAD.U32 R6, RZ, RZ, UR12 ;  /* 0x0000000cff067e24 */ /* 0x000fe2000f8e00ff */
[----:B------:R-:W-:Y:S01]  /*1090*/  UMOV UR12, UR11 ;  /* 0x0000000b000c7c82 */ /* 0x000fe20008000000 */
[----:B------:R-:W4:Y:S01]  /*10a0*/  LDS R17, [R4+0xc0c] ;  /* 0x000c0c0004117984 */ /* 0x000f220000000800 */
[----:B------:R-:W-:Y:S01]  /*10b0*/  USHF.R.U32.HI UR13, URZ, 0x1f, UR12 ;  /* 0x0000001f3f0d7899 */ /* 0x000fe2000801160c */
[----:B------:R-:W-:Y:S01]  /*10c0*/  IMAD R5, R9, 0x3c1, R0 ;  /* 0x000003c109057824 */ /* 0x000fe200078e0200 */
[----:B------:R-:W-:Y:S01]  /*10d0*/  UIADD3 UR14, UR4, 0x2, URZ ;  /* 0x00000002040e7890 */ /* 0x000fe2000fffe03f */
[----:B------:R-:W-:Y:S01]  /*10e0*/  LDS R19, [R4+0x1818] ;  /* 0x0018180004137984 */ /* 0x000fe20000000800 */
[----:B------:R-:W-:Y:S01]  /*10f0*/  ULEA.HI.SX32 UR13, UR12, UR13, 0x1c ;  /* 0x0000000d0c0d7291 */ /* 0x000fe2000f8fe23f */
[----:B------:R-:W-:Y:S01]  /*1100*/  MOV R10, UR9 ;  /* 0x00000009000a7c02 */ /* 0x000fe20008000f00 */
[----:B------:R-:W-:Y:S01]  /*1110*/  IMAD R5, R6, 0x258a0, R5 ;  /* 0x000258a006057824 */ /* 0x000fe200078e0205 */
[----:B------:R-:W-:Y:S01]  /*1120*/  UIMAD.WIDE UR10, UR14, 0x2aaaaaab, URZ ;  /* 0x2aaaaaab0e0a78a5 */ /* 0x000fe2000f8e023f */
[----:B------:R-:W-:Y:S01]  /*1130*/  LDS R23, [R4+0x2828] ;  /* 0x0028280004177984 */ /* 0x000fe20000000800 */
[----:B------:R-:W-:Y:S01]  /*1140*/  UIMAD UR9, UR13, -0x60, UR9 ;  /* 0xffffffa00d0978a4 */ /* 0x000fe2000f8e0209 */
[--C-:B-1----:R-:W-:Y:S01]  /*1150*/  IMAD.WIDE R8, R5, 0x4, R2.reuse ;  /* 0x0000000405087825 */ /* 0x102fe200078e0202 */
[----:B------:R-:W-:Y:S01]  /*1160*/  USHF.R.U32.HI UR10, URZ, 0x1f, UR11 ;  /* 0x0000001f3f0a7899 */ /* 0x000fe2000801160b */
[----:B------:R-:W-:Y:S02]  /*1170*/  LDS R25, [R4+0x2c2c] ;  /* 0x002c2c0004197984 */ /* 0x000fe40000000800 */
[----:B------:R-:W-:Y:S01]  /*1180*/  IMAD.WIDE R6, R7, 0x4, R2 ;  /* 0x0000000407067825 */ /* 0x000fe200078e0202 */
[----:B------:R-:W-:Y:S01]  /*1190*/  MOV R5, UR9 ;  /* 0x0000000900057c02 */ /* 0x000fe20008000f00 */
[----:B------:R-:W-:Y:S01]  /*11a0*/  UIADD3 UR9, UR4, 0x4, URZ ;  /* 0x0000000404097890 */ /* 0x000fe2000fffe03f */
[----:B------:R-:W-:Y:S01]  /*11b0*/  LDS R27, [R4+0x3030] ;  /* 0x00303000041b7984 */ /* 0x000fe20000000800 */
[----:B------:R-:W-:-:S02]  /*11c0*/  ULEA.HI.SX32 UR12, UR11, UR10, 0x1c ;  /* 0x0000000a0b0c7291 */ /* 0x000fc4000f8fe23f */
[----:B------:R-:W-:Y:S01]  /*11d0*/  UIMAD.WIDE UR10, UR9, 0x2aaaaaab, URZ ;  /* 0x2aaaaaab090a78a5 */ /* 0x000fe2000f8e023f */
[----:B0-----:R0:W-:Y:S01]  /*11e0*/  @P5 STG.E desc[UR22][R6.64], R11 ;  /* 0x0000000b06005986 */ /* 0x0011e2000c101916 */
[----:B------:R-:W-:-:S03]  /*11f0*/  UIMAD UR15, UR12, -0x60, UR14 ;  /* 0xffffffa00c0f78a4 */ /* 0x000fc6000f8e020e */
[----:B------:R-:W1:Y:S01]  /*1200*/  LDS R11, [R4+0x1010] ;  /* 0x00101000040b7984 */ /* 0x000e620000000800 */
[----:B------:R-:W-:Y:S01]  /*1210*/  ISETP.LT.AND P5, PT, R10, 0x180, !P0 ;  /* 0x000001800a00780c */ /* 0x000fe200047a1270 */
[----:B------:R-:W-:Y:S01]  /*1220*/  IMAD.U32 R10, RZ, RZ, UR14 ;  /* 0x0000000eff0a7e24 */ /* 0x000fe2000f8e00ff */
[----:B------:R-:W-:Y:S01]  /*1230*/  UIADD3 UR17, UR4, 0x5, URZ ;  /* 0x0000000504117890 */ /* 0x000fe2000fffe03f */
[----:B------:R-:W-:Y:S01]  /*1240*/  MOV R12, UR13 ;  /* 0x0000000d000c7c02 */ /* 0x000fe20008000f00 */
[----:B------:R-:W-:Y:S01]  /*1250*/  UMOV UR14, UR11 ;  /* 0x0000000b000e7c82 */ /* 0x000fe20008000000 */
[----:B------:R-:W-:Y:S01]  /*1260*/  IMAD R5, R5, 0x3c1, R0 ;  /* 0x000003c105057824 */ /* 0x000fe200078e0200 */
[----:B------:R-:W-:Y:S01]  /*1270*/  UIADD3 UR16, UR4, 0x6, URZ ;  /* 0x0000000604107890 */ /* 0x000fe2000fffe03f */
[----:B0-----:R-:W-:Y:S01]  /*1280*/  MOV R7, UR15 ;  /* 0x0000000f00077c02 */ /* 0x001fe20008000f00 */
[----:B------:R-:W-:Y:S01]  /*1290*/  IMAD.U32 R6, RZ, RZ, UR12 ;  /* 0x0000000cff067e24 */ /* 0x000fe2000f8e00ff */
[----:B------:R-:W-:Y:S01]  /*12a0*/  USHF.R.U32.HI UR15, URZ, 0x1f, UR14 ;  /* 0x0000001f3f0f7899 */ /* 0x000fe2000801160e */
[----:B------:R-:W-:Y:S01]  /*12b0*/  LDS R29, [R4+0x3434] ;  /* 0x00343400041d7984 */ /* 0x000fe20000000800 */
[----:B------:R-:W-:-:S02]  /*12c0*/  UIMAD.WIDE UR12, UR17, 0x2aaaaaab, URZ ;  /* 0x2aaaaaab110c78a5 */ /* 0x000fc4000f8e023f */
[----:B------:R-:W-:Y:S01]  /*12d0*/  ULEA.HI.SX32 UR15, UR14, UR15, 0x1c ;  /* 0x0000000f0e0f7291 */ /* 0x000fe2000f8fe23f */
[----:B--2---:R0:W-:Y:S01]  /*12e0*/  @P6 STG.E desc[UR22][R8.64], R13 ;  /* 0x0000000d08006986 */ /* 0x0041e2000c101916 */
[----:B------:R-:W-:Y:S01]  /*12f0*/  ISETP.LT.AND P6, PT, R10, 0x180, !P0 ;  /* 0x000001800a00780c */ /* 0x000fe200047c1270 */
[----:B------:R-:W-:Y:S02]  /*1300*/  USHF.R.U32.HI UR12, URZ, 0x1f, UR13 ;  /* 0x0000001f3f0c7899 */ /* 0x000fe4000801160d */
[----:B------:R-:W2:Y:S01]  /*1310*/  LDS R13, [R4+0x1414] ;  /* 0x00141400040d7984 */ /* 0x000ea20000000800 */
[----:B------:R-:W-:Y:S01]  /*1320*/  MOV R10, UR9 ;  /* 0x00000009000a7c02 */ /* 0x000fe20008000f00 */
[----:B------:R-:W-:Y:S02]  /*1330*/  UIMAD UR9, UR15, -0x60, UR9 ;  /* 0xffffffa00f0978a4 */ /* 0x000fe4000f8e0209 */
[----:B------:R-:W-:Y:S01]  /*1340*/  UIADD3 UR20, UR4, 0x7, URZ ;  /* 0x0000000704147890 */ /* 0x000fe2000fffe03f */
[----:B------:R-:W-:Y:S01]  /*1350*/  LDS R31, [R4+0x3838] ;  /* 0x00383800041f7984 */ /* 0x000fe20000000800 */
[----:B0-----:R-:W-:-:S02]  /*1360*/  IMAD R9, R12, 0x258a0, R5 ;  /* 0x000258a00c097824 */ /* 0x001fc400078e0205 */
[----:B------:R-:W-:Y:S01]  /*1370*/  IMAD R5, R7, 0x3c1, R0 ;  /* 0x000003c107057824 */ /* 0x000fe200078e0200 */
[----:B------:R-:W-:-:S03]  /*1380*/  ULEA.HI.SX32 UR12, UR13, UR12, 0x1c ;  /* 0x0000000c0d0c7291 */ /* 0x000fc6000f8fe23f */
[----:B------:R-:W-:Y:S01]  /*1390*/  IMAD R5, R6, 0x258a0, R5 ;  /* 0x000258a006057824 */ /* 0x000fe200078e0205 */
[----:B------:R-:W-:Y:S02]  /*13a0*/  UIMAD.WIDE UR10, UR16, 0x2aaaaaab, URZ ;  /* 0x2aaaaaab100a78a5 */ /* 0x000fe4000f8e023f */
[----:B------:R-:W-:Y:S01]  /*13b0*/  UIMAD UR10, UR12, -0x60, UR17 ;  /* 0xffffffa00c0a78a4 */ /* 0x000fe2000f8e0211 */
[--C-:B------:R-:W-:Y:S01]  /*13c0*/  IMAD.WIDE R6, R5, 0x4, R2.reuse ;  /* 0x0000000405067825 */ /* 0x100fe200078e0202 */
[----:B------:R-:W-:Y:S01]  /*13d0*/  MOV R5, UR9 ;  /* 0x0000000900057c02 */ /* 0x000fe20008000f00 */
[----:B------:R-:W-:Y:S01]  /*13e0*/  USHF.R.U32.HI UR9, URZ, 0x1f, UR11 ;  /* 0x0000001f3f097899 */ /* 0x000fe2000801160b */
[----:B------:R-:W-:Y:S01]  /*13f0*/  MOV R12, UR15 ;  /* 0x0000000f000c7c02 */ /* 0x000fe20008000f00 */
[----:B------:R-:W-:Y:S01]  /*1400*/  IMAD.WIDE R8, R9, 0x4, R2 ;  /* 0x0000000409087825 */ /* 0x000fe200078e0202 */
[----:B---3--:R0:W-:Y:S01]  /*1410*/  @P6 STG.E desc[UR22][R6.64], R15 ;  /* 0x0000000f06006986 */ /* 0x0081e2000c101916 */
[----:B------:R-:W-:Y:S01]  /*1420*/  ULEA.HI.SX32 UR14, UR11, UR9, 0x1c ;  /* 0x000000090b0e7291 */ /* 0x000fe2000f8fe23f */
[----:B------:R-:W-:Y:S01]  /*1430*/  ISETP.LT.AND P6, PT, R10, 0x180, !P0 ;  /* 0x000001800a00780c */ /* 0x000fe200047c1270 */
[----:B------:R-:W-:Y:S01]  /*1440*/  IMAD R5, R5, 0x3c1, R0 ;  /* 0x000003c105057824 */ /* 0x000fe200078e0200 */
[----:B----4-:R3:W-:Y:S01]  /*1450*/  @P5 STG.E desc[UR22][R8.64], R17 ;  /* 0x0000001108005986 */ /* 0x0107e2000c101916 */
[----:B------:R-:W-:Y:S01]  /*1460*/  UIMAD UR13, UR14, -0x60, UR16 ;  /* 0xffffffa00e0d78a4 */ /* 0x000fe2000f8e0210 */
[----:B------:R-:W-:Y:S01]  /*1470*/  IMAD.U32 R10, RZ, RZ, UR17 ;  /* 0x00000011ff0a7e24 */ /* 0x000fe2000f8e00ff */
[----:B0-----:R-:W-:Y:S01]  /*1480*/  MOV R15, UR10 ;  /* 0x0000000a000f7c02 */ /* 0x001fe20008000f00 */
[----:B------:R-:W-:-:S02]  /*1490*/  IMAD R7, R12, 0x258a0, R5 ;  /* 0x000258a00c077824 */ /* 0x000fc400078e0205 */
[----:B---3--:R-:W-:Y:S02]  /*14a0*/  IMAD.U32 R8, RZ, RZ, UR12 ;  /* 0x0000000cff087e24 */ /* 0x008fe4000f8e00ff */
[----:B------:R-:W-:Y:S01]  /*14b0*/  IMAD R5, R15, 0x3c1, R0 ;  /* 0x000003c10f057824 */ /* 0x000fe200078e0200 */
[----:B------:R-:W-:Y:S01]  /*14c0*/  UIMAD.WIDE UR10, UR8, 0x2aaaaaab, URZ ;  /* 0x2aaaaaab080a78a5 */ /* 0x000fe2000f8e023f */
[----:B------:R-:W-:Y:S01]  /*14d0*/  IMAD.WIDE R6, R7, 0x4, R2 ;  /* 0x0000000407067825 */ /* 0x000fe200078e0202 */
[----:B------:R-:W-:-:S03]  /*14e0*/  ISETP.LT.AND P5, PT, R10, 0x180, !P0 ;  /* 0x000001800a00780c */ /* 0x000fc600047a1270 */
[----:B------:R-:W-:Y:S01]  /*14f0*/  IMAD R9, R8, 0x258a0, R5 ;  /* 0x000258a008097824 */ /* 0x000fe200078e0205 */
[----:B------:R-:W-:Y:S01]  /*1500*/  MOV R5, UR13 ;  /* 0x0000000d00057c02 */ /* 0x000fe20008000f00 */
[----:B------:R-:W-:Y:S01]  /*1510*/  UIMAD.WIDE UR12, UR7, 0x2aaaaaab, URZ ;  /* 0x2aaaaaab070c78a5 */ /* 0x000fe2000f8e023f */
[----:B------:R-:W-:Y:S01]  /*1520*/  MOV R10, UR16 ;  /* 0x00000010000a7c02 */ /* 0x000fe20008000f00 */
[----:B------:R-:W-:Y:S01]  /*1530*/  USHF.R.U32.HI UR10, URZ, 0x1f, UR11 ;  /* 0x0000001f3f0a7899 */ /* 0x000fe2000801160b */
[----:B-1----:R0:W-:Y:S01]  /*1540*/  @P6 STG.E desc[UR22][R6.64], R11 ;  /* 0x0000000b06006986 */ /* 0x0021e2000c101916 */
[----:B------:R-:W-:Y:S01]  /*1550*/  IMAD.U32 R12, RZ, RZ, UR14 ;  /* 0x0000000eff0c7e24 */ /* 0x000fe2000f8e00ff */
[----:B------:R-:W-:Y:S01]  /*1560*/  ISETP.LT.AND P6, PT, R10, 0x180, !P0 ;  /* 0x000001800a00780c */ /* 0x000fe200047c1270 */
[----:B------:R-:W-:Y:S01]  /*1570*/  IMAD R5, R5, 0x3c1, R0 ;  /* 0x000003c105057824 */ /* 0x000fe200078e0200 */
[----:B------:R-:W-:Y:S02]  /*1580*/  UIMAD.WIDE UR14, UR6, 0x2aaaaaab, URZ ;  /* 0x2aaaaaab060e78a5 */ /* 0x000fe4000f8e023f */
[----:B------:R-:W-:-:S02]  /*1590*/  USHF.R.U32.HI UR12, URZ, 0x1f, UR13 ;  /* 0x0000001f3f0c7899 */ /* 0x000fc4000801160d */
[----:B------:R-:W-:Y:S01]  /*15a0*/  ULEA.HI.SX32 UR10, UR11, UR10, 0x1c ;  /* 0x0000000a0b0a7291 */ /* 0x000fe2000f8fe23f */
[----:B------:R-:W-:Y:S01]  /*15b0*/  IMAD R5, R12, 0x258a0, R5 ;  /* 0x000258a00c057824 */ /* 0x000fe200078e0205 */
[----:B------:R-:W-:Y:S01]  /*15c0*/  UIMAD.WIDE UR16, UR5, 0x2aaaaaab, URZ ;  /* 0x2aaaaaab051078a5 */ /* 0x000fe2000f8e023f */
[--C-:B------:R-:W-:Y:S01]  /*15d0*/  IMAD.WIDE R8, R9, 0x4, R2.reuse ;  /* 0x0000000409087825 */ /* 0x100fe200078e0202 */
[----:B------:R-:W-:Y:S02]  /*15e0*/  USHF.R.U32.HI UR11, URZ, 0x1f, UR15 ;  /* 0x0000001f3f0b7899 */ /* 0x000fe4000801160f */
[----:B------:R-:W-:Y:S02]  /*15f0*/  UIMAD UR14, UR10, -0x60, UR8 ;  /* 0xffffffa00a0e78a4 */ /* 0x000fe4000f8e0208 */
[----:B------:R-:W-:Y:S01]  /*1600*/  ULEA.HI.SX32 UR12, UR13, UR12, 0x1c ;  /* 0x0000000c0d0c7291 */ /* 0x000fe2000f8fe23f */
[----:B0-----:R-:W-:Y:S01]  /*1610*/  IMAD.WIDE R6, R5, 0x4, R2 ;  /* 0x0000000405067825 */ /* 0x001fe200078e0202 */
[----:B------:R-:W-:-:S02]  /*1620*/  USHF.R.U32.HI UR8, URZ, 0x1f, UR17 ;  /* 0x0000001f3f087899 */ /* 0x000fc40008011611 */
[----:B------:R-:W-:Y:S01]  /*1630*/  ULEA.HI.SX32 UR11, UR15, UR11, 0x1c ;  /* 0x0000000b0f0b7291 */ /* 0x000fe2000f8fe23f */
[----:B--2---:R0:W-:Y:S01]  /*1640*/  @P5 STG.E desc[UR22][R8.64], R13 ;  /* 0x0000000d08005986 */ /* 0x0041e2000c101916 */
[----:B------:R-:W-:Y:S01]  /*1650*/  UIMAD UR7, UR12, -0x60, UR7 ;  /* 0xffffffa00c0778a4 */ /* 0x000fe2000f8e0207 */
[----:B------:R-:W-:Y:S01]  /*1660*/  MOV R5, UR20 ;  /* 0x0000001400057c02 */ /* 0x000fe20008000f00 */
[----:B------:R-:W-:Y:S01]  /*1670*/  UIADD3 UR9, UR4, 0xa, URZ ;  /* 0x0000000a04097890 */ /* 0x000fe2000fffe03f */
[----:B------:R1:W-:Y:S01]  /*1680*/  @P6 STG.E desc[UR22][R6.64], R19 ;  /* 0x0000001306006986 */ /* 0x0003e2000c101916 */
[----:B------:R-:W-:Y:S02]  /*1690*/  ULEA.HI.SX32 UR8, UR17, UR8, 0x1c ;  /* 0x0000000811087291 */ /* 0x000fe4000f8fe23f */
[----:B------:R-:W-:Y:S01]  /*16a0*/  UIMAD UR6, UR11, -0x60, UR6 ;  /* 0xffffffa00b0678a4 */ /* 0x000fe2000f8e0206 */
[----:B------:R-:W-:Y:S01]  /*16b0*/  ISETP.LT.AND P6, PT, R5, 0x180, !P0 ;  /* 0x000001800500780c */ /* 0x000fe200047c1270 */
[----:B------:R-:W-:Y:S01]  /*16c0*/  UIMAD.WIDE UR18, UR9, 0x2aaaaaab, URZ ;  /* 0x2aaaaaab091278a5 */ /* 0x000fe2000f8e023f */
[----:B------:R-:W2:Y:S01]  /*16d0*/  LDS R19, [R4+0x1c1c] ;  /* 0x001c1c0004137984 */ /* 0x000ea20000000800 */
[----:B0-----:R-:W-:Y:S01]  /*16e0*/  IMAD.U32 R9, RZ, RZ, UR14 ;  /* 0x0000000eff097e24 */ /* 0x001fe2000f8e00ff */
[----:B------:R-:W-:Y:S01]  /*16f0*/  UIMAD UR5, UR8, -0x60, UR5 ;  /* 0xffffffa0080578a4 */ /* 0x000fe2000f8e0205 */
[----:B-1----:R-:W-:-:S02]  /*1700*/  MOV R6, UR10 ;  /* 0x0000000a00067c02 */ /* 0x002fc40008000f00 */
[--C-:B------:R-:W-:Y:S01]  /*1710*/  IMAD R5, R9, 0x3c1, R0.reuse ;  /* 0x000003c109057824 */ /* 0x100fe200078e0200 */
[----:B------:R-:W-:Y:S01]  /*1720*/  MOV R7, UR7 ;  /* 0x0000000700077c02 */ /* 0x000fe20008000f00 */
[----:B------:R-:W-:Y:S01]  /*1730*/  USHF.R.U32.HI UR13, URZ, 0x1f, UR19 ;  /* 0x0000001f3f0d7899 */ /* 0x000fe20008011613 */
[----:B------:R-:W-:Y:S01]  /*1740*/  MOV R9, UR6 ;  /* 0x0000000600097c02 */ /* 0x000fe20008000f00 */
[----:B------:R-:W-:Y:S01]  /*1750*/  IMAD R5, R6, 0x258a0, R5 ;  /* 0x000258a006057824 */ /* 0x000fe200078e0205 */
[----:B------:R-:W-:Y:S01]  /*1760*/  UIMAD.WIDE UR6, UR20, 0x2aaaaaab, URZ ;  /* 0x2aaaaaab140678a5 */ /* 0x000fe2000f8e023f */
[----:B------:R-:W-:Y:S02]  /*1770*/  IMAD.U32 R6, RZ, RZ, UR12 ;  /* 0x0000000cff067e24 */ /* 0x000fe4000f8e00ff */
[--C-:B------:R-:W-:Y:S01]  /*1780*/  IMAD R7, R7, 0x3c1, R0.reuse ;  /* 0x000003c107077824 */ /* 0x100fe200078e0200 */
[----:B------:R-:W-:Y:S01]  /*1790*/  ULEA.HI.SX32 UR13, UR19, UR13, 0x1c ;  /* 0x0000000d130d7291 */ /* 0x000fe2000f8fe23f */
[----:B------:R-:W-:Y:S01]  /*17a0*/  IMAD.U32 R11, RZ, RZ, UR5 ;  /* 0x00000005ff0b7e24 */ /* 0x000fe2000f8e00ff */
[----:B------:R-:W-:Y:S01]  /*17b0*/  USHF.R.U32.HI UR5, URZ, 0x1f, UR7 ;  /* 0x0000001f3f057899 */ /* 0x000fe20008011607 */
[----:B------:R-:W-:Y:S01]  /*17c0*/  IMAD R7, R6, 0x258a0, R7 ;  /* 0x000258a006077824 */ /* 0x000fe200078e0207 */
[----:B------:R-:W-:Y:S01]  /*17d0*/  MOV R10, UR9 ;  /* 0x00000009000a7c02 */ /* 0x000fe20008000f00 */
[----:B------:R-:W-:Y:S01]  /*17e0*/  UIMAD UR9, UR13, -0x60, UR9 ;  /* 0xffffffa00d0978a4 */ /* 0x000fe2000f8e0209 */
[----:B------:R-:W-:Y:S01]  /*17f0*/  MOV R6, UR11 ;  /* 0x0000000b00067c02 */ /* 0x000fe20008000f00 */
[--C-:B------:R-:W-:Y:S01]  /*1800*/  IMAD R9, R9, 0x3c1, R0.reuse ;  /* 0x000003c109097824 */ /* 0x100fe200078e0200 */
[----:B------:R-:W-:Y:S01]  /*1810*/  ULEA.HI.SX32 UR5, UR7, UR5, 0x1c ;  /* 0x0000000507057291 */ /* 0x000fe2000f8fe23f */
[----:B------:R-:W-:-:S02]  /*1820*/  IMAD R11, R11, 0x3c1, R0 ;  /* 0x000003c10b0b7824 */ /* 0x000fc400078e0200 */
[----:B------:R-:W-:Y:S01]  /*1830*/  IMAD R9, R6, 0x258a0, R9 ;  /* 0x000258a006097824 */ /* 0x000fe200078e0209 */
[----:B------:R-:W-:Y:S01]  /*1840*/  MOV R6, UR8 ;  /* 0x0000000800067c02 */ /* 0x000fe20008000f00 */
[----:B------:R-:W-:Y:S01]  /*1850*/  UIMAD UR20, UR5, -0x60, UR20 ;  /* 0xffffffa0051478a4 */ /* 0x000fe2000f8e0214 */
[----:B------:R-:W-:-:S03]  /*1860*/  MOV R13, UR9 ;  /* 0x00000009000d7c02 */ /* 0x000fc60008000f00 */
[----:B------:R-:W-:Y:S02]  /*1870*/  IMAD R11, R6, 0x258a0, R11 ;  /* 0x000258a0060b7824 */ /* 0x000fe400078e020b */
[----:B------:R-:W-:Y:S01]  /*1880*/  IMAD.U32 R6, RZ, RZ, UR13 ;  /* 0x0000000dff067e24 */ /* 0x000fe2000f8e00ff */
[----:B------:R-:W-:Y:S01]  /*1890*/  MOV R15, UR20 ;  /* 0x00000014000f7c02 */ /* 0x000fe20008000f00 */
[----:B------:R-:W-:Y:S01]  /*18a0*/  IMAD R13, R13, 0x3c1, R0 ;  /* 0x000003c10d0d7824 */ /* 0x000fe200078e0200 */
[----:B------:R-:W-:-:S03]  /*18b0*/  MOV R17, UR5 ;  /* 0x0000000500117c02 */ /* 0x000fc60008000f00 */
[----:B------:R-:W-:Y:S02]  /*18c0*/  IMAD R13, R6, 0x258a0, R13 ;  /* 0x000258a0060d7824 */ /* 0x000fe400078e020d */
[----:B------:R-:W-:Y:S01]  /*18d0*/  IMAD R6, R15, 0x3c1, R0 ;  /* 0x000003c10f067824 */ /* 0x000fe200078e0200 */
[----:B------:R-:W-:-:S03]  /*18e0*/  UIADD3 UR5, UR4, 0x8, URZ ;  /* 0x0000000804057890 */ /* 0x000fc6000fffe03f */
[----:B------:R-:W-:Y:S01]  /*18f0*/  IMAD R15, R17, 0x258a0, R6 ;  /* 0x000258a0110f7824 */ /* 0x000fe200078e0206 */
[----:B------:R-:W-:-:S03]  /*1900*/  UIMAD.WIDE UR6, UR5, 0x2aaaaaab, URZ ;  /* 0x2aaaaaab050678a5 */ /* 0x000fc6000f8e023f */
[----:B------:R-:W-:Y:S01]  /*1910*/  IMAD.WIDE R14, R15, 0x4, R2 ;  /* 0x000000040f0e7825 */ /* 0x000fe200078e0202 */
[----:B------:R-:W-:-:S04]  /*1920*/  USHF.R.U32.HI UR6, URZ, 0x1f, UR7 ;  /* 0x0000001f3f067899 */ /* 0x000fc80008011607 */
[----:B--2---:R0:W-:Y:S04]  /*1930*/  @P6 STG.E desc[UR22][R14.64], R19 ;  /* 0x000000130e006986 */ /* 0x0041e8000c101916 */
[----:B------:R-:W1:Y:S01]  /*1940*/  LDS R19, [R4+0x2020] ;  /* 0x0020200004137984 */ /* 0x000e620000000800 */
[----:B------:R-:W-:Y:S01]  /*1950*/  ULEA.HI.SX32 UR6, UR7, UR6, 0x1c ;  /* 0x0000000607067291 */ /* 0x000fe2000f8fe23f */
[----:B------:R-:W-:-:S03]  /*1960*/  MOV R6, UR5 ;  /* 0x0000000500067c02 */ /* 0x000fc60008000f00 */
[----:B------:R-:W-:Y:S02]  /*1970*/  UIMAD UR5, UR6, -0x60, UR5 ;  /* 0xffffffa0060578a4 */ /* 0x000fe4000f8e0205 */
[----:B------:R-:W-:-:S04]  /*1980*/  MOV R21, UR6 ;  /* 0x0000000600157c02 */ /* 0x000fc80008000f00 */
[----:B------:R-:W-:Y:S01]  /*1990*/  IMAD.U32 R17, RZ, RZ, UR5 ;  /* 0x00000005ff117e24 */ /* 0x000fe2000f8e00ff */
[----:B------:R-:W-:-:S04]  /*19a0*/  UIADD3 UR5, UR4, 0x9, URZ ;  /* 0x0000000904057890 */ /* 0x000fc8000fffe03f */
[----:B------:R-:W-:Y:S01]  /*19b0*/  UIMAD.WIDE UR6, UR5, 0x2aaaaaab, URZ ;  /* 0x2aaaaaab050678a5 */ /* 0x000fe2000f8e023f */
[----:B------:R-:W-:Y:S01]  /*19c0*/  ISETP.LT.AND P6, PT, R6, 0x180, !P0 ;  /* 0x000001800600780c */ /* 0x000fe200047c1270 */
[----:B------:R-:W-:Y:S02]  /*19d0*/  IMAD R6, R17, 0x3c1, R0 ;  /* 0x000003c111067824 */ /* 0x000fe400078e0200 */
[----:B------:R-:W-:Y:S02]  /*19e0*/  USHF.R.U32.HI UR6, URZ, 0x1f, UR7 ;  /* 0x0000001f3f067899 */ /* 0x000fe40008011607 */
[----:B------:R-:W-:Y:S02]  /*19f0*/  IMAD R17, R21, 0x258a0, R6 ;  /* 0x000258a015117824 */ /* 0x000fe400078e0206 */
[----:B------:R-:W-:Y:S01]  /*1a00*/  ULEA.HI.SX32 UR6, UR7, UR6, 0x1c ;  /* 0x0000000607067291 */ /* 0x000fe2000f8fe23f */
[----:B------:R-:W-:-:S03]  /*1a10*/  MOV R6, UR5 ;  /* 0x0000000500067c02 */ /* 0x000fc60008000f00 */
[----:B------:R-:W-:Y:S01]  /*1a20*/  UIMAD UR5, UR6, -0x60, UR5 ;  /* 0xffffffa0060578a4 */ /* 0x000fe2000f8e0205 */
[----:B0-----:R-:W-:-:S05]  /*1a30*/  IMAD.WIDE R14, R17, 0x4, R2 ;  /* 0x00000004110e7825 */ /* 0x001fca00078e0202 */
[----:B------:R-:W-:Y:S01]  /*1a40*/  MOV R17, UR5 ;  /* 0x0000000500117c02 */ /* 0x000fe20008000f00 */
[----:B------:R-:W-:Y:S01]  /*1a50*/  IMAD.U32 R21, RZ, RZ, UR6 ;  /* 0x00000006ff157e24 */ /* 0x000fe2000f8e00ff */
[----:B-1----:R0:W-:Y:S01]  /*1a60*/  @P6 STG.E desc[UR22][R14.64], R19 ;  /* 0x000000130e006986 */ /* 0x0021e2000c101916 */
[----:B------:R-:W-:Y:S02]  /*1a70*/  ISETP.LT.AND P6, PT, R6, 0x180, !P0 ;  /* 0x000001800600780c */ /* 0x000fe400047c1270 */
[----:B------:R-:W-:-:S04]  /*1a80*/  IMAD R6, R17, 0x3c1, R0 ;  /* 0x000003c111067824 */ /* 0x000fc800078e0200 */
[----:B------:R-:W-:Y:S02]  /*1a90*/  IMAD R17, R21, 0x258a0, R6 ;  /* 0x000258a015117824 */ /* 0x000fe400078e0206 */
[----:B------:R-:W1:Y:S01]  /*1aa0*/  LDS R21, [R4+0x2424] ;  /* 0x0024240004157984 */ /* 0x000e620000000800 */
[----:B------:R-:W-:-:S04]  /*1ab0*/  UIADD3 UR6, UR4, 0xf, URZ ;  /* 0x0000000f04067890 */ /* 0x000fc8000fffe03f */
[----:B------:R-:W-:-:S04]  /*1ac0*/  UIMAD.WIDE UR4, UR6, 0x2aaaaaab, URZ ;  /* 0x2aaaaaab060478a5 */ /* 0x000fc8000f8e023f */
[----:B------:R-:W-:Y:S01]  /*1ad0*/  USHF.R.U32.HI UR4, URZ, 0x1f, UR5 ;  /* 0x0000001f3f047899 */ /* 0x000fe20008011605 */
[----:B------:R-:W-:-:S03]  /*1ae0*/  MOV R6, UR6 ;  /* 0x0000000600067c02 */ /* 0x000fc60008000f00 */
[----:B------:R-:W-:-:S04]  /*1af0*/  ULEA.HI.SX32 UR4, UR5, UR4, 0x1c ;  /* 0x0000000405047291 */ /* 0x000fc8000f8fe23f */
[----:B------:R-:W-:Y:S01]  /*1b00*/  UIMAD UR6, UR4, -0x60, UR6 ;  /* 0xffffffa0040678a4 */ /* 0x000fe2000f8e0206 */
[----:B------:R-:W-:-:S05]  /*1b10*/  ISETP.LT.AND P5, PT, R10, 0x180, !P0 ;  /* 0x000001800a00780c */ /* 0x000fca00047a1270 */
[----:B0-----:R-:W-:Y:S02]  /*1b20*/  MOV R15, UR6 ;  /* 0x00000006000f7c02 */ /* 0x001fe40008000f00 */
[----:B------:R-:W-:Y:S01]  /*1b30*/  ISETP.LT.AND P0, PT, R6, 0x180, !P0 ;  /* 0x000001800600780c */ /* 0x000fe20004701270 */
[----:B------:R-:W-:-:S04]  /*1b40*/  IMAD.WIDE R12, R13, 0x4, R2 ;  /* 0x000000040d0c7825 */ /* 0x000fc800078e0202 */
[----:B------:R-:W-:Y:S02]  /*1b50*/  IMAD R0, R15, 0x3c1, R0 ;  /* 0x000003c10f007824 */ /* 0x000fe400078e0200 */
[----:B------:R-:W-:-:S04]  /*1b60*/  IMAD.WIDE R14, R17, 0x4, R2 ;  /* 0x00000004110e7825 */ /* 0x000fc800078e0202 */
[----:B------:R-:W-:-:S04]  /*1b70*/  IMAD.WIDE R10, R11, 0x4, R2 ;  /* 0x000000040b0a7825 */ /* 0x000fc800078e0202 */
[--C-:B------:R-:W-:Y:S01]  /*1b80*/  IMAD.WIDE R8, R9, 0x4, R2.reuse ;  /* 0x0000000409087825 */ /* 0x100fe200078e0202 */
[----:B-1----:R0:W-:Y:S03]  /*1b90*/  @P6 STG.E desc[UR22][R14.64], R21 ;  /* 0x000000150e006986 */ /* 0x0021e6000c101916 */
[--C-:B------:R-:W-:Y:S01]  /*1ba0*/  IMAD.WIDE R6, R7, 0x4, R2.reuse ;  /* 0x0000000407067825 */ /* 0x100fe200078e0202 */
[----:B------:R0:W-:Y:S03]  /*1bb0*/  @P5 STG.E desc[UR22][R12.64], R23 ;  /* 0x000000170c005986 */ /* 0x0001e6000c101916 */
[----:B------:R-:W-:Y:S01]  /*1bc0*/  IMAD.WIDE R16, R5, 0x4, R2 ;  /* 0x0000000405107825 */ /* 0x000fe200078e0202 */
[----:B------:R0:W-:Y:S01]  /*1bd0*/  @P4 STG.E desc[UR22][R10.64], R25 ;  /* 0x000000190a004986 */ /* 0x0001e2000c101916 */
[----:B------:R-:W-:-:S03]  /*1be0*/  MOV R19, UR4 ;  /* 0x0000000400137c02 */ /* 0x000fc60008000f00 */
[----:B------:R0:W-:Y:S04]  /*1bf0*/  @P3 STG.E desc[UR22][R8.64], R27 ;  /* 0x0000001b08003986 */ /* 0x0001e8000c101916 */
[----:B------:R0:W-:Y:S01]  /*1c00*/  @P2 STG.E desc[UR22][R6.64], R29 ;  /* 0x0000001d06002986 */ /* 0x0001e2000c101916 */
[----:B------:R-:W-:-:S03]  /*1c10*/  IMAD R19, R19, 0x258a0, R0 ;  /* 0x000258a013137824 */ /* 0x000fc600078e0200 */
[----:B------:R0:W-:Y:S02]  /*1c20*/  @P1 STG.E desc[UR22][R16.64], R31 ;  /* 0x0000001f10001986 */ /* 0x0001e4000c101916 */
[----:B0-----:R-:W-:Y:S05]  /*1c30*/  @!P0 EXIT ;  /* 0x000000000000894d */ /* 0x001fea0003800000 */
[----:B------:R-:W0:Y:S01]  /*1c40*/  LDS R5, [R4+0x3c3c] ;  /* 0x003c3c0004057984 */ /* 0x000e220000000800 */
[----:B------:R-:W-:-:S05]  /*1c50*/  IMAD.WIDE R2, R19, 0x4, R2 ;  /* 0x0000000413027825 */ /* 0x000fca00078e0202 */
[----:B0-----:R-:W-:Y:S01]  /*1c60*/  STG.E desc[UR22][R2.64], R5 ;  /* 0x0000000502007986 */ /* 0x001fe2000c101916 */
[----:B------:R-:W-:Y:S05]  /*1c70*/  EXIT ;  /* 0x000000000000794d */ /* 0x000fea0003800000 */
.L_x_0:
[----:B------:R-:W-:-:S00]  /*1c80*/  BRA `(.L_x_0) ;  /* 0xfffffffc00fc7947 */ /* 0x000fc0000383ffff */
[----:B------:R-:W-:-:S00]  /*1c90*/  NOP ;  /* 0x0000000000007918 */ /* 0x000fc00000000000 */
        /* <DEDUP_REMOVED lines=14> */
.L_x_1:


//--------------------- .nv.global.init           --------------------------
	.section	.nv.global.init,"aw",@progbits
.nv.global.init:
	.type		_$_str,@object
	.size		_$_str,(_$_str_$_2 - _$_str)
_$_str:
        /*0000*/ 	.byte	0x5f, 0x5f, 0x43, 0x55, 0x44, 0x41, 0x5f, 0x46, 0x54, 0x5a, 0x00
	.type		_$_str_$_2,@object
	.size		_$_str_$_2,(.L_1 - _$_str_$_2)
_$_str_$_2:
        /*000b*/ 	.byte	0x5f, 0x5f, 0x43, 0x55, 0x44, 0x41, 0x5f, 0x50, 0x52, 0x45, 0x43, 0x5f, 0x53, 0x51, 0x52, 0x54
        /*001b*/ 	.byte	0x00
.L_1:


//--------------------- .nv.shared.triton_poi_fused__native_batch_norm_legit_no_training_relu_3 --------------------------
	.section	.nv.shared.triton_poi_fused__native_batch_norm_legit_no_training_relu_3,"aw",@nobits
	.sectionflags	@""
	.align	16
	.zero		1024


//--------------------- .nv.constant0.triton_poi_fused__native_batch_norm_legit_no_training_relu_3 --------------------------
	.section	.nv.constant0.triton_poi_fused__native_batch_norm_legit_no_training_relu_3,"a",@progbits
	.sectionflags	@""
	.align	4
.nv.constant0.triton_poi_fused__native_batch_norm_legit_no_training_relu_3:
	.zero		584
